	.target	sm_100a

	.elftype	@"ET_EXEC"


//--------------------- .note.nv.tkinfo           --------------------------
	.section	.note.nv.tkinfo,"",@"SHT_NOTE"
	.sectionflags	@"SHF_NOTE_NV_TKINFO"
	.tkinfo
        /*0018*/ 	.word	0x00000081
        /*0030*/ 	.string	""
        /*0030*/ 	.string	"ptxas-blackwell"
        /*0030*/ 	.string	"Cuda compilation tools, release 12.9, V12.9.86"
        /*0030*/ 	.string	"Build cuda_12.9.r12.9/compiler.36037853_0"
        /*0030*/ 	.string	"-v  -suppress-debug-info  -lineinfo  -arch sm_100a "



//--------------------- .note.nv.cuver            --------------------------
	.section	.note.nv.cuver,"",@"SHT_NOTE"
	.sectionflags	@"SHF_NOTE_NV_CUVER"
        /*0018*/ 	.short	0x0001
        /*001a*/ 	.short	0x0064
        /*001c*/ 	.short	0x0001
        /*001e*/ 	.short	0x0000
        /*0020*/ 	.short	0x0001
        /*0022*/ 	.short	0x0000


//--------------------- .nv.info                  --------------------------
	.section	.nv.info,"",@"SHT_CUDA_INFO"
	.align	4


	//----- nvinfo : EIATTR_REGCOUNT
	.align		4
        /*0000*/ 	.byte	0x04, 0x2f
        /*0002*/ 	.short	(.L_4 - .L_3)
	.align		4
.L_3:
        /*0004*/ 	.word	index@(gluon_tcgen05)
        /*0008*/ 	.word	0x00000088


	//----- nvinfo : EIATTR_FRAME_SIZE
	.align		4
.L_4:
        /*000c*/ 	.byte	0x04, 0x11
        /*000e*/ 	.short	(.L_6 - .L_5)
	.align		4
.L_5:
        /*0010*/ 	.word	index@($__internal_2_$__cuda_sm10x_tcgen05_guardrail_trap_unallocated_columns_being_dealloced)
        /*0014*/ 	.word	0x00000000


	//----- nvinfo : EIATTR_FRAME_SIZE
	.align		4
.L_6:
        /*0018*/ 	.byte	0x04, 0x11
        /*001a*/ 	.short	(.L_8 - .L_7)
	.align		4
.L_7:
        /*001c*/ 	.word	index@($__internal_1_$__cuda_sm10x_tcgen05_guardrail_trap_phase_invalid_during_alloc)
        /*0020*/ 	.word	0x00000000


	//----- nvinfo : EIATTR_FRAME_SIZE
	.align		4
.L_8:
        /*0024*/ 	.byte	0x04, 0x11
        /*0026*/ 	.short	(.L_10 - .L_9)
	.align		4
.L_9:
        /*0028*/ 	.word	index@($__internal_0_$__cuda_sm10x_tcgen05_guardrail_trap_col_being_dealloced_not_returned_by_alloc)
        /*002c*/ 	.word	0x00000000


	//----- nvinfo : EIATTR_FRAME_SIZE
	.align		4
.L_10:
        /*0030*/ 	.byte	0x04, 0x11
        /*0032*/ 	.short	(.L_12 - .L_11)
	.align		4
.L_11:
        /*0034*/ 	.word	index@(gluon_tcgen05)
        /*0038*/ 	.word	0x00000000


	//----- nvinfo : EIATTR_MIN_STACK_SIZE
	.align		4
.L_12:
        /*003c*/ 	.byte	0x04, 0x12
        /*003e*/ 	.short	(.L_14 - .L_13)
	.align		4
.L_13:
        /*0040*/ 	.word	index@(gluon_tcgen05)
        /*0044*/ 	.word	0x00000000
.L_14:


//--------------------- .nv.info.gluon_tcgen05    --------------------------
	.section	.nv.info.gluon_tcgen05,"",@"SHT_CUDA_INFO"
	.sectionflags	@""
	.align	4


	//----- nvinfo : EIATTR_CUDA_API_VERSION
	.align		4
        /*0000*/ 	.byte	0x04, 0x37
        /*0002*/ 	.short	(.L_16 - .L_15)
.L_15:
        /*0004*/ 	.word	0x00000081


	//----- nvinfo : EIATTR_KPARAM_INFO
	.align		4
.L_16:
        /*0008*/ 	.byte	0x04, 0x17
        /*000a*/ 	.short	(.L_18 - .L_17)
.L_17:
        /*000c*/ 	.word	0x00000000
        /*0010*/ 	.short	0x000a
        /*0012*/ 	.short	0x0048
        /*0014*/ 	.byte	0x00, 0xf4, 0x21, 0x00


	//----- nvinfo : EIATTR_KPARAM_INFO
	.align		4
.L_18:
        /*0018*/ 	.byte	0x04, 0x17
        /*001a*/ 	.short	(.L_20 - .L_19)
.L_19:
        /*001c*/ 	.word	0x00000000
        /*0020*/ 	.short	0x0009
        /*0022*/ 	.short	0x0040
        /*0024*/ 	.byte	0x00, 0xf4, 0x21, 0x00


	//----- nvinfo : EIATTR_KPARAM_INFO
	.align		4
.L_20:
        /*0028*/ 	.byte	0x04, 0x17
        /*002a*/ 	.short	(.L_22 - .L_21)
.L_21:
        /*002c*/ 	.word	0x00000000
        /*0030*/ 	.short	0x0008
        /*0032*/ 	.short	0x0038
        /*0034*/ 	.byte	0x00, 0xf0, 0x21, 0x00


	//----- nvinfo : EIATTR_KPARAM_INFO
	.align		4
.L_22:
        /*0038*/ 	.byte	0x04, 0x17
        /*003a*/ 	.short	(.L_24 - .L_23)
.L_23:
        /*003c*/ 	.word	0x00000000
        /*0040*/ 	.short	0x0007
        /*0042*/ 	.short	0x0030
        /*0044*/ 	.byte	0x00, 0xf0, 0x21, 0x00


	//----- nvinfo : EIATTR_KPARAM_INFO
	.align		4
.L_24:
        /*0048*/ 	.byte	0x04, 0x17
        /*004a*/ 	.short	(.L_26 - .L_25)
.L_25:
        /*004c*/ 	.word	0x00000000
        /*0050*/ 	.short	0x0006
        /*0052*/ 	.short	0x0028
        /*0054*/ 	.byte	0x00, 0xf0, 0x21, 0x00


	//----- nvinfo : EIATTR_KPARAM_INFO
	.align		4
.L_26:
        /*0058*/ 	.byte	0x04, 0x17
        /*005a*/ 	.short	(.L_28 - .L_27)
.L_27:
        /*005c*/ 	.word	0x00000000
        /*0060*/ 	.short	0x0005
        /*0062*/ 	.short	0x0020
        /*0064*/ 	.byte	0x00, 0xf0, 0x11, 0x00


	//----- nvinfo : EIATTR_KPARAM_INFO
	.align		4
.L_28:
        /*0068*/ 	.byte	0x04, 0x17
        /*006a*/ 	.short	(.L_30 - .L_29)
.L_29:
        /*006c*/ 	.word	0x00000000
        /*0070*/ 	.short	0x0004
        /*0072*/ 	.short	0x001c
        /*0074*/ 	.byte	0x00, 0xf0, 0x11, 0x00


	//----- nvinfo : EIATTR_KPARAM_INFO
	.align		4
.L_30:
        /*0078*/ 	.byte	0x04, 0x17
        /*007a*/ 	.short	(.L_32 - .L_31)
.L_31:
        /*007c*/ 	.word	0x00000000
        /*0080*/ 	.short	0x0003
        /*0082*/ 	.short	0x0018
        /*0084*/ 	.byte	0x00, 0xf0, 0x11, 0x00


	//----- nvinfo : EIATTR_KPARAM_INFO
	.align		4
.L_32:
        /*0088*/ 	.byte	0x04, 0x17
        /*008a*/ 	.short	(.L_34 - .L_33)
.L_33:
        /*008c*/ 	.word	0x00000000
        /*0090*/ 	.short	0x0002
        /*0092*/ 	.short	0x0010
        /*0094*/ 	.byte	0x00, 0xf4, 0x21, 0x00


	//----- nvinfo : EIATTR_KPARAM_INFO
	.align		4
.L_34:
        /*0098*/ 	.byte	0x04, 0x17
        /*009a*/ 	.short	(.L_36 - .L_35)
.L_35:
        /*009c*/ 	.word	0x00000000
        /*00a0*/ 	.short	0x0001
        /*00a2*/ 	.short	0x0008
        /*00a4*/ 	.byte	0x00, 0xf4, 0x21, 0x00


	//----- nvinfo : EIATTR_KPARAM_INFO
	.align		4
.L_36:
        /*00a8*/ 	.byte	0x04, 0x17
        /*00aa*/ 	.short	(.L_38 - .L_37)
.L_37:
        /*00ac*/ 	.word	0x00000000
        /*00b0*/ 	.short	0x0000
        /*00b2*/ 	.short	0x0000
        /*00b4*/ 	.byte	0x00, 0xf4, 0x21, 0x00


	//----- nvinfo : EIATTR_AT_ENTRY_FRAGMENTS
	.align		4
.L_38:
        /*00b8*/ 	.byte	0x04, 0x4f
        /*00ba*/ 	.short	(.L_40 - .L_39)


	//   ....[0]....
.L_39:
        /*00bc*/ 	.word	0x00000004


	//----- nvinfo : EIATTR_RESERVED_SMEM_USED
	.align		4
.L_40:
        /*00c0*/ 	.byte	0x01, 0x41
	.zero		2


	//----- nvinfo : EIATTR_SPARSE_MMA_MASK
	.align		4
        /*00c4*/ 	.byte	0x03, 0x50
        /*00c6*/ 	.short	0x0000


	//----- nvinfo : EIATTR_TCGEN05_1CTA_USED
	.align		4
        /*00c8*/ 	.byte	0x01, 0x51
	.zero		2


	//----- nvinfo : EIATTR_MAXREG_COUNT
	.align		4
        /*00cc*/ 	.byte	0x03, 0x1b
        /*00ce*/ 	.short	0x00ff


	//----- nvinfo : EIATTR_NUM_BARRIERS
	.align		4
        /*00d0*/ 	.byte	0x02, 0x4c
        /*00d2*/ 	.byte	0x01
	.zero		1


	//----- nvinfo : EIATTR_INT_WARP_WIDE_INSTR_OFFSETS
	.align		4
        /*00d4*/ 	.byte	0x04, 0x31
        /*00d6*/ 	.short	(.L_42 - .L_41)


	//   ....[0]....
.L_41:
        /*00d8*/ 	.word	0x00001730


	//   ....[1]....
        /*00dc*/ 	.word	0x00001750


	//   ....[2]....
        /*00e0*/ 	.word	0x000017d0


	//   ....[3]....
        /*00e4*/ 	.word	0x000019f0


	//   ....[4]....
        /*00e8*/ 	.word	0x00001ce0


	//   ....[5]....
        /*00ec*/ 	.word	0x00001cf0


	//   ....[6]....
        /*00f0*/ 	.word	0x00001e80


	//   ....[7]....
        /*00f4*/ 	.word	0x000021d0


	//   ....[8]....
        /*00f8*/ 	.word	0x000021e0


	//   ....[9]....
        /*00fc*/ 	.word	0x00002c20


	//   ....[10]....
        /*0100*/ 	.word	0x00002c70


	//----- nvinfo : EIATTR_COOP_GROUP_MASK_REGIDS
	.align		4
.L_42:
        /*0104*/ 	.byte	0x04, 0x29
        /*0106*/ 	.short	(.L_44 - .L_43)


	//   ....[0]....
.L_43:
        /*0108*/ 	.word	0xffffffff


	//   ....[1]....
        /*010c*/ 	.word	0xffffffff


	//   ....[2]....
        /*0110*/ 	.word	0xffffffff


	//   ....[3]....
        /*0114*/ 	.word	0xffffffff


	//   ....[4]....
        /*0118*/ 	.word	0xffffffff


	//   ....[5]....
        /*011c*/ 	.word	0xffffffff


	//   ....[6]....
        /*0120*/ 	.word	0xffffffff


	//   ....[7]....
        /*0124*/ 	.word	0xffffffff


	//   ....[8]....
        /*0128*/ 	.word	0xffffffff


	//   ....[9]....
        /*012c*/ 	.word	0xffffffff


	//----- nvinfo : EIATTR_COOP_GROUP_INSTR_OFFSETS
	.align		4
.L_44:
        /*0130*/ 	.byte	0x04, 0x28
        /*0132*/ 	.short	(.L_46 - .L_45)


	//   ....[0]....
.L_45:
        /*0134*/ 	.word	0x00000050


	//   ....[1]....
        /*0138*/ 	.word	0x00000310


	//   ....[2]....
        /*013c*/ 	.word	0x00000500


	//   ....[3]....
        /*0140*/ 	.word	0x000009c0


	//   ....[4]....
        /*0144*/ 	.word	0x00000b00


	//   ....[5]....
        /*0148*/ 	.word	0x00000fb0


	//   ....[6]....
        /*014c*/ 	.word	0x000010f0


	//   ....[7]....
        /*0150*/ 	.word	0x000015e0


	//   ....[8]....
        /*0154*/ 	.word	0x00002ab0


	//   ....[9]....
        /*0158*/ 	.word	0x00002d20


	//----- nvinfo : EIATTR_VRC_CTA_INIT_COUNT
	.align		4
.L_46:
        /*015c*/ 	.byte	0x02, 0x4a
        /*015e*/ 	.byte	0x80
	.zero		1


	//----- nvinfo : EIATTR_MBARRIER_INSTR_OFFSETS
	.align		4
        /*0160*/ 	.byte	0x04, 0x39
        /*0162*/ 	.short	(.L_48 - .L_47)


	//   ....[0]....
.L_47:
        /*0164*/ 	.word	0x000017f0
        /*0168*/ 	.word	0x000000ff
        /*016c*/ 	.word	0x00014000
        /*0170*/ 	.short	0x0100
        /*0172*/ 	.byte	0x08
	.zero		1


	//   ....[1]....
        /*0174*/ 	.word	0x00001820
        /*0178*/ 	.word	0x000000ff
        /*017c*/ 	.word	0x00014010
        /*0180*/ 	.short	0x0100
        /*0182*/ 	.byte	0x08
	.zero		1


	//   ....[2]....
        /*0184*/ 	.word	0x000018d0
        /*0188*/ 	.word	0x000000ff
        /*018c*/ 	.word	0x00014008
        /*0190*/ 	.short	0x0100
        /*0192*/ 	.byte	0x08
	.zero		1


	//   ....[3]....
        /*0194*/ 	.word	0x000018e0
        /*0198*/ 	.word	0x000000ff
        /*019c*/ 	.word	0x00014018
        /*01a0*/ 	.short	0x0100
        /*01a2*/ 	.byte	0x08
	.zero		1


	//   ....[4]....
        /*01a4*/ 	.word	0x00001a90
        /*01a8*/ 	.word	0x000000ff
        /*01ac*/ 	.word	0x00014000
        /*01b0*/ 	.short	0x010a
        /*01b2*/ 	.byte	0x08
	.zero		1


	//   ....[5]....
        /*01b4*/ 	.word	0x00001d40
        /*01b8*/ 	.word	0x000000ff
        /*01bc*/ 	.word	0x00014010
        /*01c0*/ 	.short	0x010a
        /*01c2*/ 	.byte	0x08
	.zero		1


	//   ....[6]....
        /*01c4*/ 	.word	0x00001f40
        /*01c8*/ 	.word	0x000000ff
        /*01cc*/ 	.word	0x00014000
        /*01d0*/ 	.short	0x010a
        /*01d2*/ 	.byte	0x11
	.zero		1


	//   ....[7]....
        /*01d4*/ 	.word	0x00002220
        /*01d8*/ 	.word	0x000000ff
        /*01dc*/ 	.word	0x00014010
        /*01e0*/ 	.short	0x010a
        /*01e2*/ 	.byte	0x11
	.zero		1


	//   ....[8]....
        /*01e4*/ 	.word	0x000022f0
        /*01e8*/ 	.word	0x000000ff
        /*01ec*/ 	.word	0x00014000
        /*01f0*/ 	.short	0x0108
        /*01f2*/ 	.byte	0x08
	.zero		1


	//   ....[9]....
        /*01f4*/ 	.word	0x00002300
        /*01f8*/ 	.word	0x000000ff
        /*01fc*/ 	.word	0x00014010
        /*0200*/ 	.short	0x0108
        /*0202*/ 	.byte	0x08
	.zero		1


	//   ....[10]....
        /*0204*/ 	.word	0x00002350
        /*0208*/ 	.word	0x000000ff
        /*020c*/ 	.word	0x00014008
        /*0210*/ 	.short	0x0108
        /*0212*/ 	.byte	0x08
	.zero		1


	//   ....[11]....
        /*0214*/ 	.word	0x00002360
        /*0218*/ 	.word	0x000000ff
        /*021c*/ 	.word	0x00014018
        /*0220*/ 	.short	0x0108
        /*0222*/ 	.byte	0x08
	.zero		1


	//   ....[12]....
        /*0224*/ 	.word	0x00002d40
        /*0228*/ 	.word	0x000000ff
        /*022c*/ 	.word	0x00014000
        /*0230*/ 	.short	0x010a
        /*0232*/ 	.byte	0x08
	.zero		1


	//   ....[13]....
        /*0234*/ 	.word	0x00002d70
        /*0238*/ 	.word	0x000000ff
        /*023c*/ 	.word	0x00014010
        /*0240*/ 	.short	0x010a
        /*0242*/ 	.byte	0x08
	.zero		1


	//   ....[14]....
        /*0244*/ 	.word	0x00002da0
        /*0248*/ 	.word	0x000000ff
        /*024c*/ 	.word	0x00014000
        /*0250*/ 	.short	0x010a
        /*0252*/ 	.byte	0x11
	.zero		1


	//   ....[15]....
        /*0254*/ 	.word	0x00002dd0
        /*0258*/ 	.word	0x000000ff
        /*025c*/ 	.word	0x00014010
        /*0260*/ 	.short	0x010a
        /*0262*/ 	.byte	0x11
	.zero		1


	//----- nvinfo : EIATTR_NUM_MBARRIERS
	.align		4
.L_48:
        /*0264*/ 	.byte	0x03, 0x38
        /*0266*/ 	.short	0x0004


	//----- nvinfo : EIATTR_EXIT_INSTR_OFFSETS
	.align		4
        /*0268*/ 	.byte	0x04, 0x1c
        /*026a*/ 	.short	(.L_50 - .L_49)


	//   ....[0]....
.L_49:
        /*026c*/ 	.word	0x00002d30


	//----- nvinfo : EIATTR_REQNTID
	.align		4
.L_50:
        /*0270*/ 	.byte	0x04, 0x10
        /*0272*/ 	.short	(.L_52 - .L_51)
.L_51:
        /*0274*/ 	.word	0x00000080
        /*0278*/ 	.word	0x00000001
        /*027c*/ 	.word	0x00000001


	//----- nvinfo : EIATTR_CRS_STACK_SIZE
	.align		4
.L_52:
        /*0280*/ 	.byte	0x04, 0x1e
        /*0282*/ 	.short	(.L_54 - .L_53)
.L_53:
        /*0284*/ 	.word	0x00000000


	//----- nvinfo : EIATTR_CBANK_PARAM_SIZE
	.align		4
.L_54:
        /*0288*/ 	.byte	0x03, 0x19
        /*028a*/ 	.short	0x0050


	//----- nvinfo : EIATTR_PARAM_CBANK
	.align		4
        /*028c*/ 	.byte	0x04, 0x0a
        /*028e*/ 	.short	(.L_56 - .L_55)
	.align		4
.L_55:
        /*0290*/ 	.word	index@(.nv.constant0.gluon_tcgen05)
        /*0294*/ 	.short	0x0380
        /*0296*/ 	.short	0x0050


	//----- nvinfo : EIATTR_SW_WAR
	.align		4
.L_56:
        /*0298*/ 	.byte	0x04, 0x36
        /*029a*/ 	.short	(.L_58 - .L_57)
.L_57:
        /*029c*/ 	.word	0x00000008
.L_58:


//--------------------- .nv.compat                --------------------------
	.section	.nv.compat,"",@"SHT_CUDA_COMPAT_INFO"
	.align	4
        /*0000*/ 	.byte	0x02, 0x02, 0x02, 0x00, 0x02, 0x05, 0x05, 0x00, 0x02, 0x03, 0x03, 0x00, 0x02, 0x06, 0x01, 0x00


//--------------------- .nv.callgraph             --------------------------
	.section	.nv.callgraph,"",@"SHT_CUDA_CALLGRAPH"
	.align	4
	.sectionentsize	8
	.align		4
        /*0000*/ 	.word	0x00000000
	.align		4
        /*0004*/ 	.word	0xffffffff
	.align		4
        /*0008*/ 	.word	0x00000000
	.align		4
        /*000c*/ 	.word	0xfffffffe
	.align		4
        /*0010*/ 	.word	0x00000000
	.align		4
        /*0014*/ 	.word	0xfffffffd
	.align		4
        /*0018*/ 	.word	0x00000000
	.align		4
        /*001c*/ 	.word	0xfffffffc


//--------------------- .text.gluon_tcgen05       --------------------------
	.section	.text.gluon_tcgen05,"ax",@progbits
	.align	128
        .global         gluon_tcgen05
        .type           gluon_tcgen05,@function
        .size           gluon_tcgen05,(.L_x_77 - gluon_tcgen05)
        .other          gluon_tcgen05,@"STO_CUDA_ENTRY STV_DEFAULT"
gluon_tcgen05:
.text.gluon_tcgen05:
[----:B------:R-:W1:Y:S01]  /*0000*/  LDC R1, c[0x0][0x37c] ;  /* 0x0000df00ff017b82 */ /* 0x000e620000000800 */
[----:B------:R-:W2:Y:S02]  /*0010*/  S2R R0, SR_TID.X ;  /* 0x0000000000007919 */ /* 0x000ea40000002100 */
[----:B--2---:R-:W-:-:S13]  /*0020*/  ISETP.GE.U32.AND P1, PT, R0, 0x20, PT ;  /* 0x000000200000780c */ /* 0x004fda0003f26070 */
[----:B------:R-:W-:Y:S05]  /*0030*/  @P1 BRA `(.L_x_0) ;  /* 0x0000000000b81947 */ /* 0x000fea0003800000 */
[----:B------:R-:W2:Y:S01]  /*0040*/  S2UR UR6, SR_CgaCtaId ;  /* 0x00000000000679c3 */ /* 0x000ea20000008800 */
[----:B------:R-:W-:Y:S01]  /*0050*/  NOP ;  /* 0x0000000000007918 */ /* 0x000fe20000000000 */
[----:B------:R-:W-:Y:S02]  /*0060*/  UMOV UR4, 0x40 ;  /* 0x0000004000047882 */ /* 0x000fe40000000000 */
[----:B--2---:R-:W-:-:S09]  /*0070*/  ULEA UR4, UR6, UR4, 0x18 ;  /* 0x0000000406047291 */ /* 0x004fd2000f8ec0ff */
[----:B------:R-:W2:Y:S01]  /*0080*/  LDS.U8 R2, [UR4] ;  /* 0x00000004ff027984 */ /* 0x000ea20008000000 */
[----:B------:R-:W-:Y:S02]  /*0090*/  UMOV UR4, 0x400 ;  /* 0x0000040000047882 */ /* 0x000fe40000000000 */
[----:B------:R-:W-:Y:S01]  /*00a0*/  ULEA UR4, UR6, UR4, 0x18 ;  /* 0x0000000406047291 */ /* 0x000fe2000f8ec0ff */
[----:B--2---:R-:W-:-:S13]  /*00b0*/  ISETP.NE.AND P0, PT, R2, RZ, PT ;  /* 0x000000ff0200720c */ /* 0x004fda0003f05270 */
[----:B------:R-:W-:Y:S05]  /*00c0*/  @P0 BRA `(.L_x_1) ;  /* 0x00000000007c0947 */ /* 0x000fea0003800000 */
[----:B------:R-:W-:-:S13]  /*00d0*/  ELECT P0, URZ, PT ;  /* 0x0000000000ff782f */ /* 0x000fda0003800000 */
[----:B------:R-:W-:Y:S05]  /*00e0*/  @!P0 BRA `(.L_x_2) ;  /* 0x0000000000848947 */ /* 0x000fea0003800000 */
[----:B------:R-:W-:Y:S01]  /*00f0*/  UMOV UR5, 0x8 ;  /* 0x0000000800057882 */ /* 0x000fe20000000000 */
[----:B------:R-:W-:Y:S02]  /*0100*/  IMAD.MOV.U32 R5, RZ, RZ, 0x1 ;  /* 0x00000001ff057424 */ /* 0x000fe400078e00ff */
[----:B------:R-:W-:Y:S02]  /*0110*/  IMAD.MOV.U32 R3, RZ, RZ, 0xff ;  /* 0x000000ffff037424 */ /* 0x000fe400078e00ff */
[----:B------:R-:W-:Y:S04]  /*0120*/  DEPBAR.LE SB2, 0x36 ;  /* 0x0000ad800000791a */ /* 0x000fe80000000000 */
[----:B------:R-:W2:Y:S02]  /*0130*/  UTCATOMSWS.FIND_AND_SET.ALIGN UP0, UR5, UR5 ;  /* 0x00000005000575e3 */ /* 0x000ea40008000800 */
[----:B--2---:R-:W-:-:S04]  /*0140*/  PLOP3.LUT P0, PT, PT, PT, UP0, 0x80, 0x8 ;  /* 0x000000000008781c */ /* 0x004fc80003f0f008 */
[----:B------:R-:W-:-:S04]  /*0150*/  SEL R2, RZ, 0xffffffff, !P0 ;  /* 0xffffffffff027807 */ /* 0x000fc80004000000 */
[----:B------:R-:W-:Y:S01]  /*0160*/  ISETP.NE.AND P0, PT, R2, RZ, PT ;  /* 0x000000ff0200720c */ /* 0x000fe20003f05270 */
[----:B------:R-:W-:-:S12]  /*0170*/  IMAD.U32 R2, RZ, RZ, UR5 ;  /* 0x00000005ff027e24 */ /* 0x000fd8000f8e00ff */
[----:B------:R-:W-:Y:S05]  /*0180*/  @P0 BRA `(.L_x_3) ;  /* 0x0000000000240947 */ /* 0x000fea0003800000 */
.L_x_4:
[----:B------:R-:W-:Y:S05]  /*0190*/  NANOSLEEP 0x64 ;  /* 0x000000640000795d */ /* 0x000fea0003800000 */
[----:B------:R-:W-:-:S05]  /*01a0*/  UMOV UR5, 0x8 ;  /* 0x0000000800057882 */ /* 0x000fca0000000000 */
[----:B------:R-:W-:Y:S04]  /*01b0*/  DEPBAR.LE SB2, 0x36 ;  /* 0x0000ad800000791a */ /* 0x000fe80000000000 */
[----:B------:R-:W2:Y:S02]  /*01c0*/  UTCATOMSWS.FIND_AND_SET.ALIGN UP0, UR5, UR5 ;  /* 0x00000005000575e3 */ /* 0x000ea40008000800 */
[----:B--2---:R-:W-:-:S04]  /*01d0*/  PLOP3.LUT P0, PT, PT, PT, UP0, 0x80, 0x8 ;  /* 0x000000000008781c */ /* 0x004fc80003f0f008 */
[----:B------:R-:W-:-:S04]  /*01e0*/  SEL R2, RZ, 0xffffffff, !P0 ;  /* 0xffffffffff027807 */ /* 0x000fc80004000000 */
[----:B------:R-:W-:Y:S01]  /*01f0*/  ISETP.NE.AND P0, PT, R2, RZ, PT ;  /* 0x000000ff0200720c */ /* 0x000fe20003f05270 */
[----:B------:R-:W-:-:S12]  /*0200*/  IMAD.U32 R2, RZ, RZ, UR5 ;  /* 0x00000005ff027e24 */ /* 0x000fd8000f8e00ff */
[----:B------:R-:W-:Y:S05]  /*0210*/  @!P0 BRA `(.L_x_4) ;  /* 0xfffffffc00dc8947 */ /* 0x000fea000383ffff */
.L_x_3:
[C---:B------:R-:W-:Y:S01]  /*0220*/  VIADD R4, R2.reuse, 0x10 ;  /* 0x0000001002047836 */ /* 0x040fe20000000000 */
[----:B------:R-:W-:Y:S01]  /*0230*/  UMOV UR5, 0x50 ;  /* 0x0000005000057882 */ /* 0x000fe20000000000 */
[----:B------:R-:W-:Y:S01]  /*0240*/  SHF.L.U32 R3, R3, R2, RZ ;  /* 0x0000000203037219 */ /* 0x000fe200000006ff */
[----:B------:R-:W-:Y:S01]  /*0250*/  ULEA UR5, UR6, UR5, 0x18 ;  /* 0x0000000506057291 */ /* 0x000fe2000f8ec0ff */
[----:B------:R-:W-:Y:S01]  /*0260*/  IMAD.SHL.U32 R2, R2, 0x20, RZ ;  /* 0x0000002002027824 */ /* 0x000fe200078e00ff */
[----:B------:R-:W-:-:S04]  /*0270*/  SHF.L.U32 R4, R5, R4, RZ ;  /* 0x0000000405047219 */ /* 0x000fc800000006ff */
[----:B------:R-:W-:-:S05]  /*0280*/  LOP3.LUT R3, R4, R3, RZ, 0xfc, !PT ;  /* 0x0000000304037212 */ /* 0x000fca00078efcff */
[----:B------:R2:W-:Y:S04]  /*0290*/  ATOMS.OR RZ, [UR5], R3 ;  /* 0x00000003ffff798c */ /* 0x0005e8000b000005 */
[----:B------:R2:W-:Y:S01]  /*02a0*/  STS [UR4], R2 ;  /* 0x00000002ff007988 */ /* 0x0005e20008000804 */
[----:B------:R-:W-:Y:S05]  /*02b0*/  BRA `(.L_x_2) ;  /* 0x0000000000107947 */ /* 0x000fea0003800000 */
.L_x_1:
[----:B------:R-:W-:Y:S01]  /*02c0*/  IMAD.MOV.U32 R3, RZ, RZ, -0x1 ;  /* 0xffffffffff037424 */ /* 0x000fe200078e00ff */
[----:B------:R-:W-:-:S04]  /*02d0*/  MOV R2, 0x300 ;  /* 0x0000030000027802 */ /* 0x000fc80000000f00 */
[----:B------:R2:W-:Y:S03]  /*02e0*/  STS [UR4], R3 ;  /* 0x00000003ff007988 */ /* 0x0005e60008000804 */
[----:B-12---:R-:W-:Y:S05]  /*02f0*/  CALL.REL.NOINC `($__internal_1_$__cuda_sm10x_tcgen05_guardrail_trap_phase_invalid_during_alloc) ;  /* 0x0000002800cc7944 */ /* 0x006fea0003c00000 */
.L_x_2:
[----:B------:R-:W-:Y:S05]  /*0300*/  WARPSYNC.ALL ;  /* 0x0000000000007948 */ /* 0x000fea0003800000 */
[----:B------:R-:W-:Y:S01]  /*0310*/  NOP ;  /* 0x0000000000007918 */ /* 0x000fe20000000000 */
.L_x_0:
[----:B------:R-:W3:Y:S08]  /*0320*/  S2UR UR4, SR_CgaCtaId ;  /* 0x00000000000479c3 */ /* 0x000ef00000008800 */
[----:B------:R-:W-:Y:S01]  /*0330*/  BAR.SYNC.DEFER_BLOCKING 0x0 ;  /* 0x0000000000007b1d */ /* 0x000fe20000010000 */
[----:B------:R-:W-:-:S05]  /*0340*/  LOP3.LUT R10, R0, 0x7f, RZ, 0xc0, !PT ;  /* 0x0000007f000a7812 */ /* 0x000fca00078ec0ff */
[----:B------:R-:W-:Y:S02]  /*0350*/  UMOV UR8, 0x400 ;  /* 0x0000040000087882 */ /* 0x000fe40000000000 */
[----:B------:R-:W4:Y:S08]  /*0360*/  LDC R4, c[0x0][0x398] ;  /* 0x0000e600ff047b82 */ /* 0x000f300000000800 */
[----:B------:R-:W5:Y:S01]  /*0370*/  LDC R13, c[0x0][0x3a0] ;  /* 0x0000e800ff0d7b82 */ /* 0x000f620000000800 */
[----:B---3--:R-:W-:-:S07]  /*0380*/  ULEA UR8, UR4, UR8, 0x18 ;  /* 0x0000000804087291 */ /* 0x008fce000f8ec0ff */
[----:B------:R-:W3:Y:S02]  /*0390*/  S2UR UR12, SR_CTAID.Y ;  /* 0x00000000000c79c3 */ /* 0x000ee40000002600 */
[----:B--2---:R-:W2:Y:S06]  /*03a0*/  LDS R3, [UR8] ;  /* 0x00000008ff037984 */ /* 0x004eac0008000800 */
[----:B------:R-:W-:Y:S06]  /*03b0*/  BAR.SYNC.DEFER_BLOCKING 0x0 ;  /* 0x0000000000007b1d */ /* 0x000fec0000010000 */
[----:B------:R-:W-:Y:S05]  /*03c0*/  @P1 BRA `(.L_x_5) ;  /* 0x0000000000181947 */ /* 0x000fea0003800000 */
[----:B------:R-:W-:Y:S01]  /*03d0*/  ELECT P0, URZ, PT ;  /* 0x0000000000ff782f */ /* 0x000fe20003800000 */
[----:B------:R-:W-:Y:S01]  /*03e0*/  IMAD.MOV.U32 R2, RZ, RZ, 0x1 ;  /* 0x00000001ff027424 */ /* 0x000fe200078e00ff */
[----:B------:R-:W-:Y:S01]  /*03f0*/  UMOV UR5, 0x40 ;  /* 0x0000004000057882 */ /* 0x000fe20000000000 */
[----:B------:R-:W-:Y:S01]  /*0400*/  UVIRTCOUNT.DEALLOC.SMPOOL 0x80 ;  /* 0x000000800000784c */ /* 0x000fe20000000000 */
[----:B------:R-:W-:-:S09]  /*0410*/  ULEA UR5, UR4, UR5, 0x18 ;  /* 0x0000000504057291 */ /* 0x000fd2000f8ec0ff */
[----:B------:R5:W-:Y:S03]  /*0420*/  @P0 STS.U8 [UR5], R2 ;  /* 0x00000002ff000988 */ /* 0x000be60008000005 */
.L_x_5:
[----:B------:R-:W5:Y:S01]  /*0430*/  S2UR UR4, SR_CTAID.Z ;  /* 0x00000000000479c3 */ /* 0x000f620000002700 */
[----:B------:R-:W4:Y:S01]  /*0440*/  LDCU UR5, c[0x0][0x370] ;  /* 0x00006e00ff0577ac */ /* 0x000f220008000800 */
[----:B------:R-:W-:Y:S01]  /*0450*/  ISETP.GE.U32.AND P0, PT, R10, 0x20, PT ;  /* 0x000000200a00780c */ /* 0x000fe20003f06070 */
[----:B----4-:R-:W-:Y:S01]  /*0460*/  VIADD R4, R4, 0xffffffff ;  /* 0xffffffff04047836 */ /* 0x010fe20000000000 */
[C---:B------:R-:W-:Y:S01]  /*0470*/  ISETP.NE.U32.AND P2, PT, R10.reuse, RZ, PT ;  /* 0x000000ff0a00720c */ /* 0x040fe20003f45070 */
[----:B------:R-:W5:Y:S01]  /*0480*/  LDCU UR6, c[0x0][0x374] ;  /* 0x00006e80ff0677ac */ /* 0x000f620008000800 */
[----:B------:R-:W-:Y:S01]  /*0490*/  LEA R11, R10, UR8, 0x2 ;  /* 0x000000080a0b7c11 */ /* 0x000fe2000f8e10ff */
[----:B-----5:R-:W-:Y:S01]  /*04a0*/  VIADD R12, R13, 0xffffffff ;  /* 0xffffffff0d0c7836 */ /* 0x020fe20000000000 */
[----:B------:R-:W4:Y:S01]  /*04b0*/  S2UR UR13, SR_CTAID.X ;  /* 0x00000000000d79c3 */ /* 0x000f220000002500 */
[----:B------:R-:W5:Y:S01]  /*04c0*/  LDCU.64 UR10, c[0x0][0x3c0] ;  /* 0x00007800ff0a77ac */ /* 0x000f620008000a00 */
[----:B--2---:R-:W-:Y:S01]  /*04d0*/  R2UR UR24, R3 ;  /* 0x00000000031872ca */ /* 0x004fe200000e0000 */
[----:B------:R-:W-:Y:S04]  /*04e0*/  BSSY.RECONVERGENT B0, `(.L_x_6) ;  /* 0x0000011000007945 */ /* 0x000fe80003800200 */
[----:B------:R2:W-:Y:S01]  /*04f0*/  @!P0 STS [R11], RZ ;  /* 0x000000ff0b008388 */ /* 0x0005e20000000800 */
[----:B------:R-:W-:-:S03]  /*0500*/  NOP ;  /* 0x0000000000007918 */ /* 0x000fc60000000000 */
[----:B------:R2:W-:Y:S01]  /*0510*/  @!P2 STS [UR8+0x24], R4 ;  /* 0x00002404ff00a988 */ /* 0x0005e20008000808 */
[----:B---3--:R-:W-:-:S03]  /*0520*/  UIMAD UR4, UR4, UR6, UR12 ;  /* 0x00000006040472a4 */ /* 0x008fc6000f8e020c */
[----:B------:R2:W-:Y:S01]  /*0530*/  @!P2 STS [UR8+0x20], R12 ;  /* 0x0000200cff00a988 */ /* 0x0005e20008000808 */
[----:B----4-:R-:W-:-:S04]  /*0540*/  UIMAD UR4, UR4, UR5, UR13 ;  /* 0x00000005040472a4 */ /* 0x010fc8000f8e020d */
[----:B------:R-:W-:-:S04]  /*0550*/  UIMAD UR4, UR4, 0x180, URZ ;  /* 0x00000180040478a4 */ /* 0x000fc8000f8e02ff */
[----:B-----5:R-:W-:-:S04]  /*0560*/  UIADD3 UR20, UP0, UPT, UR4, UR10, URZ ;  /* 0x0000000a04147290 */ /* 0x020fc8000ff1e0ff */
[----:B------:R-:W-:Y:S01]  /*0570*/  ULEA.HI.X.SX32 UR21, UR4, UR11, 0x1, UP0 ;  /* 0x0000000b04157291 */ /* 0x000fe200080f0eff */
[----:B--2---:R-:W-:Y:S11]  /*0580*/  @P2 BRA `(.L_x_7) ;  /* 0x0000000000182947 */ /* 0x004ff60003800000 */
[----:B------:R-:W2:Y:S01]  /*0590*/  LDS R2, [UR8+0x8] ;  /* 0x00000808ff027984 */ /* 0x000ea20008000800 */
[----:B------:R-:W3:Y:S01]  /*05a0*/  LDC.64 R6, c[0x0][0x380] ;  /* 0x0000e000ff067b82 */ /* 0x000ee20000000a00 */
[----:B------:R-:W-:Y:S02]  /*05b0*/  IMAD.MOV.U32 R3, RZ, RZ, 0x70 ;  /* 0x00000070ff037424 */ /* 0x000fe400078e00ff */
[----:B---3--:R3:W-:Y:S03]  /*05c0*/  STS.64 [UR8], R6 ;  /* 0x00000006ff007988 */ /* 0x0087e60008000a08 */
[----:B--2---:R-:W-:-:S05]  /*05d0*/  LOP3.LUT R2, R2, 0x10, R3, 0xd8, !PT ;  /* 0x0000001002027812 */ /* 0x004fca00078ed803 */
[----:B------:R3:W-:Y:S02]  /*05e0*/  STS [UR8+0x8], R2 ;  /* 0x00000802ff007988 */ /* 0x0007e40008000808 */
.L_x_7:
[----:B------:R-:W-:Y:S05]  /*05f0*/  BSYNC.RECONVERGENT B0 ;  /* 0x0000000000007941 */ /* 0x000fea0003800200 */
.L_x_6:
[----:B------:R-:W-:Y:S04]  /*0600*/  BSSY.RECONVERGENT B0, `(.L_x_8) ;  /* 0x000000a000007945 */ /* 0x000fe80003800200 */
[----:B------:R-:W-:Y:S05]  /*0610*/  @P2 BRA `(.L_x_9) ;  /* 0x0000000000202947 */ /* 0x000fea0003800000 */
[----:B---3--:R-:W2:Y:S01]  /*0620*/  LDS R2, [UR8+0x34] ;  /* 0x00003408ff027984 */ /* 0x008ea20008000800 */
[----:B------:R-:W-:Y:S02]  /*0630*/  IMAD.MOV.U32 R3, RZ, RZ, 0x3f000000 ;  /* 0x3f000000ff037424 */ /* 0x000fe400078e00ff */
[----:B------:R-:W-:Y:S01]  /*0640*/  @!P2 IMAD.MOV.U32 R5, RZ, RZ, 0x3f ;  /* 0x0000003fff05a424 */ /* 0x000fe200078e00ff */
[----:B------:R-:W3:Y:S02]  /*0650*/  @!P2 LDS R6, [UR8+0x38] ;  /* 0x00003808ff06a984 */ /* 0x000ee40008000800 */
[----:B--2---:R-:W-:Y:S02]  /*0660*/  LOP3.LUT R2, R2, 0xff000000, R3, 0xb8, !PT ;  /* 0xff00000002027812 */ /* 0x004fe400078eb803 */
[----:B---3--:R-:W-:-:S03]  /*0670*/  @!P2 LOP3.LUT R3, R6, 0xff, R5, 0xb8, !PT ;  /* 0x000000ff0603a812 */ /* 0x008fc600078eb805 */
[----:B------:R2:W-:Y:S04]  /*0680*/  STS [UR8+0x34], R2 ;  /* 0x00003402ff007988 */ /* 0x0005e80008000808 */
[----:B------:R2:W-:Y:S02]  /*0690*/  @!P2 STS [UR8+0x38], R3 ;  /* 0x00003803ff00a988 */ /* 0x0005e40008000808 */
.L_x_9:
[----:B------:R-:W-:Y:S05]  /*06a0*/  BSYNC.RECONVERGENT B0 ;  /* 0x0000000000007941 */ /* 0x000fea0003800200 */
.L_x_8:
[----:B------:R-:W-:Y:S04]  /*06b0*/  BSSY.RECONVERGENT B0, `(.L_x_10) ;  /* 0x000000e000007945 */ /* 0x000fe80003800200 */
[----:B------:R-:W-:Y:S05]  /*06c0*/  @P2 BRA `(.L_x_11) ;  /* 0x0000000000302947 */ /* 0x000fea0003800000 */
[----:B--2---:R-:W2:Y:S01]  /*06d0*/  LDS R3, [UR8+0x34] ;  /* 0x00003408ff037984 */ /* 0x004ea20008000800 */
[----:B------:R-:W4:Y:S03]  /*06e0*/  LDC.64 R8, c[0x0][0x3a8] ;  /* 0x0000ea00ff087b82 */ /* 0x000f260000000a00 */
[----:B---3--:R-:W3:Y:S01]  /*06f0*/  LDS R2, [UR8+0x1c] ;  /* 0x00001c08ff027984 */ /* 0x008ee20008000800 */
[C---:B----4-:R-:W-:Y:S01]  /*0700*/  SHF.L.U64.HI R6, R8.reuse, 0x1, R9 ;  /* 0x0000000108067819 */ /* 0x050fe20000010209 */
[----:B------:R-:W-:-:S03]  /*0710*/  IMAD.SHL.U32 R5, R8, 0x2, RZ ;  /* 0x0000000208057824 */ /* 0x000fc600078e00ff */
[--C-:B------:R-:W-:Y:S02]  /*0720*/  SHF.R.U32.HI R7, RZ, 0x4, R6.reuse ;  /* 0x00000004ff077819 */ /* 0x100fe40000011606 */
[----:B------:R-:W-:-:S05]  /*0730*/  SHF.R.U64 R5, R5, 0x4, R6 ;  /* 0x0000000405057819 */ /* 0x000fca0000001206 */
[----:B------:R4:W-:Y:S01]  /*0740*/  STS [UR8+0xc], R5 ;  /* 0x00000c05ff007988 */ /* 0x0009e20008000808 */
[----:B--2---:R-:W-:Y:S02]  /*0750*/  LOP3.LUT R3, R3, 0x7, RZ, 0xb8, !PT ;  /* 0x0000000703037812 */ /* 0x004fe400078eb8ff */
[----:B---3--:R-:W-:-:S03]  /*0760*/  LOP3.LUT R2, R2, 0xf, R7, 0xb8, !PT ;  /* 0x0000000f02027812 */ /* 0x008fc600078eb807 */
[----:B------:R4:W-:Y:S04]  /*0770*/  STS [UR8+0x34], R3 ;  /* 0x00003403ff007988 */ /* 0x0009e80008000808 */
[----:B------:R4:W-:Y:S02]  /*0780*/  STS [UR8+0x1c], R2 ;  /* 0x00001c02ff007988 */ /* 0x0009e40008000808 */
.L_x_11:
[----:B------:R-:W-:Y:S05]  /*0790*/  BSYNC.RECONVERGENT B0 ;  /* 0x0000000000007941 */ /* 0x000fea0003800200 */
.L_x_10:
[----:B------:R-:W-:Y:S04]  /*07a0*/  BSSY.RECONVERGENT B1, `(.L_x_12) ;  /* 0x000001a000017945 */ /* 0x000fe80003800200 */
[----:B------:R-:W-:Y:S04]  /*07b0*/  BSSY.RELIABLE B0, `(.L_x_13) ;  /* 0x0000015000007945 */ /* 0x000fe80003800100 */
[----:B------:R-:W-:Y:S05]  /*07c0*/  @P2 BRA `(.L_x_14) ;  /* 0x0000000000202947 */ /* 0x000fea0003800000 */
[----:B--234-:R-:W2:Y:S02]  /*07d0*/  LDS R2, [UR8+0x34] ;  /* 0x00003408ff027984 */ /* 0x01cea40008000800 */
[----:B--2---:R-:W-:-:S05]  /*07e0*/  LOP3.LUT R2, R2, 0x38, RZ, 0xb8, !PT ;  /* 0x0000003802027812 */ /* 0x004fca00078eb8ff */
[----:B------:R2:W-:Y:S01]  /*07f0*/  STS [UR8+0x34], R2 ;  /* 0x00003402ff007988 */ /* 0x0005e20008000808 */
[----:B------:R-:W-:Y:S05]  /*0800*/  @P2 BRA `(.L_x_15) ;  /* 0x0000000000202947 */ /* 0x000fea0003800000 */
[----:B--2---:R-:W2:Y:S01]  /*0810*/  LDS R2, [UR8+0x8] ;  /* 0x00000808ff027984 */ /* 0x004ea20008000800 */
[----:B------:R-:W-:-:S05]  /*0820*/  IMAD.MOV.U32 R3, RZ, RZ, 0x780 ;  /* 0x00000780ff037424 */ /* 0x000fca00078e00ff */
[----:B--2---:R-:W-:-:S05]  /*0830*/  LOP3.LUT R2, R2, 0x500, R3, 0xd8, !PT ;  /* 0x0000050002027812 */ /* 0x004fca00078ed803 */
[----:B------:R5:W-:Y:S02]  /*0840*/  STS [UR8+0x8], R2 ;  /* 0x00000802ff007988 */ /* 0x000be40008000808 */
.L_x_14:
[----:B------:R-:W-:Y:S05]  /*0850*/  @P2 BRA `(.L_x_16) ;  /* 0x0000000000282947 */ /* 0x000fea0003800000 */
[----:B--2345:R-:W2:Y:S02]  /*0860*/  LDS R2, [UR8+0x8] ;  /* 0x00000808ff027984 */ /* 0x03cea40008000800 */
[----:B--2---:R-:W-:-:S05]  /*0870*/  LOP3.LUT R2, R2, 0x1800, RZ, 0xb8, !PT ;  /* 0x0000180002027812 */ /* 0x004fca00078eb8ff */
[----:B------:R3:W-:Y:S02]  /*0880*/  STS [UR8+0x8], R2 ;  /* 0x00000802ff007988 */ /* 0x0007e40008000808 */
.L_x_15:
[----:B------:R-:W-:Y:S05]  /*0890*/  @P2 BREAK.RELIABLE B0 ;  /* 0x0000000000002942 */ /* 0x000fea0003800100 */
[----:B------:R-:W-:Y:S05]  /*08a0*/  @P2 BRA `(.L_x_17) ;  /* 0x0000000000242947 */ /* 0x000fea0003800000 */
[----:B------:R-:W4:Y:S01]  /*08b0*/  LDS R3, [UR8+0x8] ;  /* 0x00000808ff037984 */ /* 0x000f220008000800 */
[----:B--23--:R-:W-:-:S05]  /*08c0*/  IMAD.MOV.U32 R2, RZ, RZ, 0x6000 ;  /* 0x00006000ff027424 */ /* 0x00cfca00078e00ff */
[----:B----4-:R-:W-:-:S04]  /*08d0*/  LOP3.LUT R2, R3, 0x6000, R2, 0xd8, !PT ;  /* 0x0000600003027812 */ /* 0x010fc800078ed802 */
[----:B------:R-:W-:-:S05]  /*08e0*/  LOP3.LUT R2, R2, 0x400000, RZ, 0xb8, !PT ;  /* 0x0040000002027812 */ /* 0x000fca00078eb8ff */
[----:B------:R2:W-:Y:S02]  /*08f0*/  STS [UR8+0x8], R2 ;  /* 0x00000802ff007988 */ /* 0x0005e40008000808 */
.L_x_16:
[----:B------:R-:W-:Y:S05]  /*0900*/  BSYNC.RELIABLE B0 ;  /* 0x0000000000007941 */ /* 0x000fea0003800100 */
.L_x_13:
[----:B--2345:R-:W2:Y:S02]  /*0910*/  @!P2 LDS R2, [UR8+0x8] ;  /* 0x00000808ff02a984 */ /* 0x03cea40008000800 */
[----:B--2---:R-:W-:-:S05]  /*0920*/  @!P2 LOP3.LUT R2, R2, 0x8000, RZ, 0xb8, !PT ;  /* 0x000080000202a812 */ /* 0x004fca00078eb8ff */
[----:B------:R4:W-:Y:S02]  /*0930*/  @!P2 STS [UR8+0x8], R2 ;  /* 0x00000802ff00a988 */ /* 0x0009e40008000808 */
.L_x_17:
[----:B------:R-:W-:Y:S05]  /*0940*/  BSYNC.RECONVERGENT B1 ;  /* 0x0000000000017941 */ /* 0x000fea0003800200 */
.L_x_12:
[----:B------:R-:W-:Y:S05]  /*0950*/  WARPSYNC.ALL ;  /* 0x0000000000007948 */ /* 0x000fea0003800000 */
[----:B------:R-:W-:Y:S01]  /*0960*/  NOP ;  /* 0x0000000000007918 */ /* 0x000fe20000000000 */
[----:B------:R-:W5:Y:S02]  /*0970*/  LDC R5, c[0x0][0x39c] ;  /* 0x0000e700ff057b82 */ /* 0x000f640000000800 */
[----:B-----5:R-:W-:Y:S01]  /*0980*/  VIADD R5, R5, 0xffffffff ;  /* 0xffffffff05057836 */ /* 0x020fe20000000000 */
[----:B------:R-:W-:Y:S06]  /*0990*/  @P0 BRA `(.L_x_18) ;  /* 0x0000000000300947 */ /* 0x000fec0003800000 */
[----:B--234-:R-:W2:Y:S01]  /*09a0*/  S2R R2, SR_LANEID ;  /* 0x0000000000027919 */ /* 0x01cea20000000000 */
[----:B------:R-:W-:Y:S05]  /*09b0*/  WARPSYNC.ALL ;  /* 0x0000000000007948 */ /* 0x000fea0003800000 */
[----:B------:R-:W-:Y:S01]  /*09c0*/  NOP ;  /* 0x0000000000007918 */ /* 0x000fe20000000000 */
[----:B--2---:R-:W-:-:S05]  /*09d0*/  IMAD.SHL.U32 R6, R2, 0x4, RZ ;  /* 0x0000000402067824 */ /* 0x004fca00078e00ff */
[----:B------:R-:W2:Y:S01]  /*09e0*/  LDS R7, [R6+UR8] ;  /* 0x0000000806077984 */ /* 0x000ea20008000800 */
[----:B------:R-:W-:-:S05]  /*09f0*/  IADD3 R2, P3, PT, R6, UR20, RZ ;  /* 0x0000001406027c10 */ /* 0x000fca000ff7e0ff */
[----:B------:R-:W-:-:S05]  /*0a00*/  IMAD.X R3, RZ, RZ, UR21, P3 ;  /* 0x00000015ff037e24 */ /* 0x000fca00098e06ff */
[----:B--2---:R5:W2:Y:S01]  /*0a10*/  ATOMG.E.EXCH.STRONG.GPU PT, RZ, [R2], R7 ;  /* 0x0000000702ff73a8 */ /* 0x004aa200041ee100 */
[----:B------:R-:W-:-:S04]  /*0a20*/  DEPBAR {5,4,3,2,1,0} ;  /* 0x0000003f0000791a */ /* 0x000fc80000000000 */
[----:B------:R-:W3:Y:S02]  /*0a30*/  CCTL.E.C.LDCU.IV.DEEP [UR20] ;  /* 0x0000000014007540 */ /* 0x000ee40009c08000 */
[----:B---3--:R5:W-:Y:S01]  /*0a40*/  UTMACCTL.IV [UR20] ;  /* 0x00000000140079b9 */ /* 0x008be20008000000 */
[----:B------:R-:W-:Y:S01]  /*0a50*/  NOP ;  /* 0x0000000000007918 */ /* 0x000fe20000000000 */
.L_x_18:
[----:B------:R-:W-:Y:S05]  /*0a60*/  @P0 BRA `(.L_x_19) ;  /* 0x00000000000c0947 */ /* 0x000fea0003800000 */
[----:B------:R0:W-:Y:S01]  /*0a70*/  UTMACMDFLUSH ;  /* 0x00000000000079b7 */ /* 0x0001e20000000000 */
[----:B------:R-:W-:Y:S05]  /*0a80*/  @P0 BRA `(.L_x_19) ;  /* 0x0000000000040947 */ /* 0x000fea0003800000 */
[----:B------:R-:W-:-:S04]  /*0a90*/  DEPBAR.LE SB0, 0x0 ;  /* 0x000080000000791a */ /* 0x000fc80000000000 */
.L_x_19:
[----:B------:R-:W-:Y:S05]  /*0aa0*/  WARPSYNC.ALL ;  /* 0x0000000000007948 */ /* 0x000fea0003800000 */
[----:B------:R-:W-:Y:S01]  /*0ab0*/  NOP ;  /* 0x0000000000007918 */ /* 0x000fe20000000000 */
[----:B--2---:R-:W-:Y:S06]  /*0ac0*/  BAR.SYNC.DEFER_BLOCKING 0x0 ;  /* 0x0000000000007b1d */ /* 0x004fec0000010000 */
[----:B------:R-:W-:Y:S02]  /*0ad0*/  BSSY.RECONVERGENT B1, `(.L_x_20) ;  /* 0x000000b000017945 */ /* 0x000fe40003800200 */
[----:B------:R-:W-:Y:S06]  /*0ae0*/  BAR.SYNC.DEFER_BLOCKING 0x0 ;  /* 0x0000000000007b1d */ /* 0x000fec0000010000 */
[----:B------:R2:W-:Y:S01]  /*0af0*/  @!P0 STS [R11], RZ ;  /* 0x000000ff0b008388 */ /* 0x0005e20000000800 */
[----:B------:R-:W-:Y:S01]  /*0b00*/  NOP ;  /* 0x0000000000007918 */ /* 0x000fe20000000000 */
[----:B------:R-:W-:Y:S05]  /*0b10*/  @P2 BRA `(.L_x_21) ;  /* 0x0000000000182947 */ /* 0x000fea0003800000 */
[----:B---345:R-:W3:Y:S01]  /*0b20*/  LDS R2, [UR8+0x8] ;  /* 0x00000808ff027984 */ /* 0x038ee20008000800 */
[----:B------:R-:W4:Y:S01]  /*0b30*/  LDC.64 R6, c[0x0][0x388] ;  /* 0x0000e200ff067b82 */ /* 0x000f220000000a00 */
[----:B------:R-:W-:Y:S02]  /*0b40*/  IMAD.MOV.U32 R3, RZ, RZ, 0x70 ;  /* 0x00000070ff037424 */ /* 0x000fe400078e00ff */
[----:B----4-:R4:W-:Y:S03]  /*0b50*/  STS.64 [UR8], R6 ;  /* 0x00000006ff007988 */ /* 0x0109e60008000a08 */
[----:B---3--:R-:W-:-:S05]  /*0b60*/  LOP3.LUT R2, R2, 0x10, R3, 0xd8, !PT ;  /* 0x0000001002027812 */ /* 0x008fca00078ed803 */
[----:B------:R4:W-:Y:S02]  /*0b70*/  STS [UR8+0x8], R2 ;  /* 0x00000802ff007988 */ /* 0x0009e40008000808 */
.L_x_21:
[----:B-----5:R-:W-:Y:S05]  /*0b80*/  BSYNC.RECONVERGENT B1 ;  /* 0x0000000000017941 */ /* 0x020fea0003800200 */
.L_x_20:
[----:B------:R-:W-:Y:S04]  /*0b90*/  BSSY.RECONVERGENT B1, `(.L_x_22) ;  /* 0x000000a000017945 */ /* 0x000fe80003800200 */
[----:B------:R-:W-:Y:S05]  /*0ba0*/  @P2 BRA `(.L_x_23) ;  /* 0x0000000000202947 */ /* 0x000fea0003800000 */
[----:B---34-:R-:W3:Y:S01]  /*0bb0*/  LDS R2, [UR8+0x34] ;  /* 0x00003408ff027984 */ /* 0x018ee20008000800 */
[----:B------:R-:W-:Y:S02]  /*0bc0*/  IMAD.MOV.U32 R7, RZ, RZ, 0x3f000000 ;  /* 0x3f000000ff077424 */ /* 0x000fe400078e00ff */
[----:B------:R-:W-:Y:S01]  /*0bd0*/  @!P2 IMAD.MOV.U32 R6, RZ, RZ, 0x3f ;  /* 0x0000003fff06a424 */ /* 0x000fe200078e00ff */
[----:B------:R-:W4:Y:S02]  /*0be0*/  @!P2 LDS R3, [UR8+0x38] ;  /* 0x00003808ff03a984 */ /* 0x000f240008000800 */
[----:B---3--:R-:W-:Y:S02]  /*0bf0*/  LOP3.LUT R2, R2, 0xff000000, R7, 0xb8, !PT ;  /* 0xff00000002027812 */ /* 0x008fe400078eb807 */
[----:B----4-:R-:W-:-:S03]  /*0c00*/  @!P2 LOP3.LUT R3, R3, 0xff, R6, 0xb8, !PT ;  /* 0x000000ff0303a812 */ /* 0x010fc600078eb806 */
[----:B------:R5:W-:Y:S04]  /*0c10*/  STS [UR8+0x34], R2 ;  /* 0x00003402ff007988 */ /* 0x000be80008000808 */
[----:B------:R5:W-:Y:S02]  /*0c20*/  @!P2 STS [UR8+0x38], R3 ;  /* 0x00003803ff00a988 */ /* 0x000be40008000808 */
.L_x_23:
[----:B------:R-:W-:Y:S05]  /*0c30*/  BSYNC.RECONVERGENT B1 ;  /* 0x0000000000017941 */ /* 0x000fea0003800200 */
.L_x_22:
[----:B------:R-:W-:Y:S04]  /*0c40*/  BSSY.RECONVERGENT B1, `(.L_x_24) ;  /* 0x0000004000017945 */ /* 0x000fe80003800200 */
[----:B------:R-:W-:Y:S05]  /*0c50*/  @P2 BRA `(.L_x_25) ;  /* 0x0000000000082947 */ /* 0x000fea0003800000 */
[----:B------:R2:W-:Y:S04]  /*0c60*/  STS [UR8+0x24], R12 ;  /* 0x0000240cff007988 */ /* 0x0005e80008000808 */
[----:B------:R2:W-:Y:S02]  /*0c70*/  STS [UR8+0x20], R5 ;  /* 0x00002005ff007988 */ /* 0x0005e40008000808 */
.L_x_25:
[----:B------:R-:W-:Y:S05]  /*0c80*/  BSYNC.RECONVERGENT B1 ;  /* 0x0000000000017941 */ /* 0x000fea0003800200 */
.L_x_24:
[----:B------:R-:W-:Y:S04]  /*0c90*/  BSSY.RECONVERGENT B1, `(.L_x_26) ;  /* 0x000000e000017945 */ /* 0x000fe80003800200 */
[----:B------:R-:W-:Y:S05]  /*0ca0*/  @P2 BRA `(.L_x_27) ;  /* 0x0000000000302947 */ /* 0x000fea0003800000 */
[----:B-----5:R-:W5:Y:S01]  /*0cb0*/  LDS R3, [UR8+0x34] ;  /* 0x00003408ff037984 */ /* 0x020f620008000800 */
[----:B----4-:R-:W4:Y:S03]  /*0cc0*/  LDC.64 R6, c[0x0][0x3b0] ;  /* 0x0000ec00ff067b82 */ /* 0x010f260000000a00 */
[----:B---3--:R-:W3:Y:S01]  /*0cd0*/  LDS R2, [UR8+0x1c] ;  /* 0x00001c08ff027984 */ /* 0x008ee20008000800 */
[C---:B----4-:R-:W-:Y:S01]  /*0ce0*/  SHF.L.U64.HI R7, R6.reuse, 0x1, R7 ;  /* 0x0000000106077819 */ /* 0x050fe20000010207 */
[----:B------:R-:W-:-:S03]  /*0cf0*/  IMAD.SHL.U32 R6, R6, 0x2, RZ ;  /* 0x0000000206067824 */ /* 0x000fc600078e00ff */
[--C-:B------:R-:W-:Y:S02]  /*0d00*/  SHF.R.U32.HI R9, RZ, 0x4, R7.reuse ;  /* 0x00000004ff097819 */ /* 0x100fe40000011607 */
[----:B------:R-:W-:-:S05]  /*0d10*/  SHF.R.U64 R6, R6, 0x4, R7 ;  /* 0x0000000406067819 */ /* 0x000fca0000001207 */
[----:B------:R4:W-:Y:S01]  /*0d20*/  STS [UR8+0xc], R6 ;  /* 0x00000c06ff007988 */ /* 0x0009e20008000808 */
[----:B-----5:R-:W-:Y:S02]  /*0d30*/  LOP3.LUT R3, R3, 0x7, RZ, 0xb8, !PT ;  /* 0x0000000703037812 */ /* 0x020fe400078eb8ff */
[----:B---3--:R-:W-:-:S03]  /*0d40*/  LOP3.LUT R2, R2, 0xf, R9, 0xb8, !PT ;  /* 0x0000000f02027812 */ /* 0x008fc600078eb809 */
[----:B------:R4:W-:Y:S04]  /*0d50*/  STS [UR8+0x34], R3 ;  /* 0x00003403ff007988 */ /* 0x0009e80008000808 */
[----:B------:R4:W-:Y:S02]  /*0d60*/  STS [UR8+0x1c], R2 ;  /* 0x00001c02ff007988 */ /* 0x0009e40008000808 */
.L_x_27:
[----:B------:R-:W-:Y:S05]  /*0d70*/  BSYNC.RECONVERGENT B1 ;  /* 0x0000000000017941 */ /* 0x000fea0003800200 */
.L_x_26:
[----:B------:R-:W-:Y:S04]  /*0d80*/  BSSY.RECONVERGENT B2, `(.L_x_28) ;  /* 0x000001a000027945 */ /* 0x000fe80003800200 */
[----:B------:R-:W-:Y:S04]  /*0d90*/  BSSY.RELIABLE B1, `(.L_x_29) ;  /* 0x0000015000017945 */ /* 0x000fe80003800100 */
[----:B------:R-:W-:Y:S05]  /*0da0*/  @P2 BRA `(.L_x_30) ;  /* 0x0000000000202947 */ /* 0x000fea0003800000 */
[----:B---345:R-:W3:Y:S02]  /*0db0*/  LDS R2, [UR8+0x34] ;  /* 0x00003408ff027984 */ /* 0x038ee40008000800 */
[----:B---3--:R-:W-:-:S05]  /*0dc0*/  LOP3.LUT R2, R2, 0x38, RZ, 0xb8, !PT ;  /* 0x0000003802027812 */ /* 0x008fca00078eb8ff */
[----:B------:R3:W-:Y:S01]  /*0dd0*/  STS [UR8+0x34], R2 ;  /* 0x00003402ff007988 */ /* 0x0007e20008000808 */
[----:B------:R-:W-:Y:S05]  /*0de0*/  @P2 BRA `(.L_x_31) ;  /* 0x0000000000202947 */ /* 0x000fea0003800000 */
[----:B---3--:R-:W3:Y:S01]  /*0df0*/  LDS R2, [UR8+0x8] ;  /* 0x00000808ff027984 */ /* 0x008ee20008000800 */
[----:B------:R-:W-:-:S05]  /*0e00*/  IMAD.MOV.U32 R3, RZ, RZ, 0x780 ;  /* 0x00000780ff037424 */ /* 0x000fca00078e00ff */
[----:B---3--:R-:W-:-:S05]  /*0e10*/  LOP3.LUT R2, R2, 0x500, R3, 0xd8, !PT ;  /* 0x0000050002027812 */ /* 0x008fca00078ed803 */
[----:B------:R3:W-:Y:S02]  /*0e20*/  STS [UR8+0x8], R2 ;  /* 0x00000802ff007988 */ /* 0x0007e40008000808 */
.L_x_30:
[----:B------:R-:W-:Y:S05]  /*0e30*/  @P2 BRA `(.L_x_32) ;  /* 0x0000000000282947 */ /* 0x000fea0003800000 */
[----:B---345:R-:W3:Y:S02]  /*0e40*/  LDS R2, [UR8+0x8] ;  /* 0x00000808ff027984 */ /* 0x038ee40008000800 */
[----:B---3--:R-:W-:-:S05]  /*0e50*/  LOP3.LUT R2, R2, 0x1800, RZ, 0xb8, !PT ;  /* 0x0000180002027812 */ /* 0x008fca00078eb8ff */
[----:B------:R4:W-:Y:S02]  /*0e60*/  STS [UR8+0x8], R2 ;  /* 0x00000802ff007988 */ /* 0x0009e40008000808 */
.L_x_31:
[----:B------:R-:W-:Y:S05]  /*0e70*/  @P2 BREAK.RELIABLE B1 ;  /* 0x0000000000012942 */ /* 0x000fea0003800100 */
[----:B------:R-:W-:Y:S05]  /*0e80*/  @P2 BRA `(.L_x_33) ;  /* 0x0000000000242947 */ /* 0x000fea0003800000 */
[----:B---34-:R-:W3:Y:S01]  /*0e90*/  LDS R2, [UR8+0x8] ;  /* 0x00000808ff027984 */ /* 0x018ee20008000800 */
[----:B------:R-:W-:-:S05]  /*0ea0*/  IMAD.MOV.U32 R3, RZ, RZ, 0x6000 ;  /* 0x00006000ff037424 */ /* 0x000fca00078e00ff */
[----:B---3--:R-:W-:-:S04]  /*0eb0*/  LOP3.LUT R2, R2, 0x6000, R3, 0xd8, !PT ;  /* 0x0000600002027812 */ /* 0x008fc800078ed803 */
[----:B------:R-:W-:-:S05]  /*0ec0*/  LOP3.LUT R2, R2, 0x400000, RZ, 0xb8, !PT ;  /* 0x0040000002027812 */ /* 0x000fca00078eb8ff */
[----:B------:R3:W-:Y:S02]  /*0ed0*/  STS [UR8+0x8], R2 ;  /* 0x00000802ff007988 */ /* 0x0007e40008000808 */
.L_x_32:
[----:B------:R-:W-:Y:S05]  /*0ee0*/  BSYNC.RELIABLE B1 ;  /* 0x0000000000017941 */ /* 0x000fea0003800100 */
.L_x_29:
[----:B---345:R-:W3:Y:S02]  /*0ef0*/  @!P2 LDS R2, [UR8+0x8] ;  /* 0x00000808ff02a984 */ /* 0x038ee40008000800 */
[----:B---3--:R-:W-:-:S05]  /*0f00*/  @!P2 LOP3.LUT R2, R2, 0x8000, RZ, 0xb8, !PT ;  /* 0x000080000202a812 */ /* 0x008fca00078eb8ff */
[----:B------:R5:W-:Y:S02]  /*0f10*/  @!P2 STS [UR8+0x8], R2 ;  /* 0x00000802ff00a988 */ /* 0x000be40008000808 */
.L_x_33:
[----:B------:R-:W-:Y:S05]  /*0f20*/  BSYNC.RECONVERGENT B2 ;  /* 0x0000000000027941 */ /* 0x000fea0003800200 */
.L_x_28:
[----:B------:R-:W-:Y:S05]  /*0f30*/  WARPSYNC.ALL ;  /* 0x0000000000007948 */ /* 0x000fea0003800000 */
[----:B------:R-:W-:Y:S01]  /*0f40*/  NOP ;  /* 0x0000000000007918 */ /* 0x000fe20000000000 */
[----:B------:R-:W-:-:S04]  /*0f50*/  UIADD3 UR5, UPT, UPT, UR4, 0x80, URZ ;  /* 0x0000008004057890 */ /* 0x000fc8000fffe0ff */
[----:B------:R-:W-:-:S04]  /*0f60*/  UIADD3 UR22, UP0, UPT, UR5, UR10, URZ ;  /* 0x0000000a05167290 */ /* 0x000fc8000ff1e0ff */
[----:B------:R-:W-:Y:S01]  /*0f70*/  ULEA.HI.X.SX32 UR23, UR5, UR11, 0x1, UP0 ;  /* 0x0000000b05177291 */ /* 0x000fe200080f0eff */
[----:B------:R-:W-:Y:S11]  /*0f80*/  @P0 BRA `(.L_x_34) ;  /* 0x0000000000300947 */ /* 0x000ff60003800000 */
[----:B---345:R-:W3:Y:S01]  /*0f90*/  S2R R2, SR_LANEID ;  /* 0x0000000000027919 */ /* 0x038ee20000000000 */
[----:B------:R-:W-:Y:S05]  /*0fa0*/  WARPSYNC.ALL ;  /* 0x0000000000007948 */ /* 0x000fea0003800000 */
[----:B------:R-:W-:Y:S01]  /*0fb0*/  NOP ;  /* 0x0000000000007918 */ /* 0x000fe20000000000 */
[----:B---3--:R-:W-:-:S05]  /*0fc0*/  IMAD.SHL.U32 R6, R2, 0x4, RZ ;  /* 0x0000000402067824 */ /* 0x008fca00078e00ff */
[----:B------:R-:W3:Y:S01]  /*0fd0*/  LDS R7, [R6+UR8] ;  /* 0x0000000806077984 */ /* 0x000ee20008000800 */
[----:B------:R-:W-:-:S05]  /*0fe0*/  IADD3 R2, P3, PT, R6, UR22, RZ ;  /* 0x0000001606027c10 */ /* 0x000fca000ff7e0ff */
[----:B------:R-:W-:-:S05]  /*0ff0*/  IMAD.X R3, RZ, RZ, UR23, P3 ;  /* 0x00000017ff037e24 */ /* 0x000fca00098e06ff */
[----:B---3--:R3:W4:Y:S01]  /*1000*/  ATOMG.E.EXCH.STRONG.GPU PT, RZ, [R2], R7 ;  /* 0x0000000702ff73a8 */ /* 0x00872200041ee100 */
[----:B------:R-:W-:-:S04]  /*1010*/  DEPBAR {5,4,3,2,1,0} ;  /* 0x0000003f0000791a */ /* 0x000fc80000000000 */
[----:B------:R-:W5:Y:S02]  /*1020*/  CCTL.E.C.LDCU.IV.DEEP [UR22] ;  /* 0x0000000016007540 */ /* 0x000f640009c08000 */
[----:B-----5:R3:W-:Y:S01]  /*1030*/  UTMACCTL.IV [UR22] ;  /* 0x00000000160079b9 */ /* 0x0207e20008000000 */
[----:B------:R-:W-:Y:S01]  /*1040*/  NOP ;  /* 0x0000000000007918 */ /* 0x000fe20000000000 */
.L_x_34:
[----:B------:R-:W-:Y:S05]  /*1050*/  @P0 BRA `(.L_x_35) ;  /* 0x00000000000c0947 */ /* 0x000fea0003800000 */
[----:B------:R0:W-:Y:S01]  /*1060*/  UTMACMDFLUSH ;  /* 0x00000000000079b7 */ /* 0x0001e20000000000 */
[----:B------:R-:W-:Y:S05]  /*1070*/  @P0 BRA `(.L_x_35) ;  /* 0x0000000000040947 */ /* 0x000fea0003800000 */
[----:B------:R-:W-:-:S04]  /*1080*/  DEPBAR.LE SB0, 0x0 ;  /* 0x000080000000791a */ /* 0x000fc80000000000 */
.L_x_35:
[----:B------:R-:W-:Y:S05]  /*1090*/  WARPSYNC.ALL ;  /* 0x0000000000007948 */ /* 0x000fea0003800000 */
[----:B------:R-:W-:Y:S01]  /*10a0*/  NOP ;  /* 0x0000000000007918 */ /* 0x000fe20000000000 */
[----:B----4-:R-:W-:Y:S06]  /*10b0*/  BAR.SYNC.DEFER_BLOCKING 0x0 ;  /* 0x0000000000007b1d */ /* 0x010fec0000010000 */
[----:B------:R-:W-:Y:S02]  /*10c0*/  BSSY.RECONVERGENT B2, `(.L_x_36) ;  /* 0x000000b000027945 */ /* 0x000fe40003800200 */
[----:B------:R-:W-:Y:S06]  /*10d0*/  BAR.SYNC.DEFER_BLOCKING 0x0 ;  /* 0x0000000000007b1d */ /* 0x000fec0000010000 */
[----:B------:R4:W-:Y:S01]  /*10e0*/  @!P0 STS [R11], RZ ;  /* 0x000000ff0b008388 */ /* 0x0009e20000000800 */
[----:B------:R-:W-:Y:S01]  /*10f0*/  NOP ;  /* 0x0000000000007918 */ /* 0x000fe20000000000 */
[----:B------:R-:W-:Y:S05]  /*1100*/  @P2 BRA `(.L_x_37) ;  /* 0x0000000000182947 */ /* 0x000fea0003800000 */
[----:B---3-5:R-:W3:Y:S01]  /*1110*/  LDS R2, [UR8+0x8] ;  /* 0x00000808ff027984 */ /* 0x028ee20008000800 */
[----:B------:R-:W5:Y:S01]  /*1120*/  LDC.64 R6, c[0x0][0x390] ;  /* 0x0000e400ff067b82 */ /* 0x000f620000000a00 */
[----:B------:R-:W-:Y:S02]  /*1130*/  IMAD.MOV.U32 R3, RZ, RZ, 0x70 ;  /* 0x00000070ff037424 */ /* 0x000fe400078e00ff */
[----:B-----5:R5:W-:Y:S03]  /*1140*/  STS.64 [UR8], R6 ;  /* 0x00000006ff007988 */ /* 0x020be60008000a08 */
[----:B---3--:R-:W-:-:S05]  /*1150*/  LOP3.LUT R2, R2, 0x10, R3, 0xd8, !PT ;  /* 0x0000001002027812 */ /* 0x008fca00078ed803 */
[----:B------:R5:W-:Y:S02]  /*1160*/  STS [UR8+0x8], R2 ;  /* 0x00000802ff007988 */ /* 0x000be40008000808 */
.L_x_37:
[----:B---3--:R-:W-:Y:S05]  /*1170*/  BSYNC.RECONVERGENT B2 ;  /* 0x0000000000027941 */ /* 0x008fea0003800200 */
.L_x_36:
[----:B------:R-:W-:Y:S04]  /*1180*/  BSSY.RECONVERGENT B3, `(.L_x_38) ;  /* 0x0000011000037945 */ /* 0x000fe80003800200 */
[----:B------:R-:W-:Y:S04]  /*1190*/  BSSY.RELIABLE B2, `(.L_x_39) ;  /* 0x000000e000027945 */ /* 0x000fe80003800100 */
[----:B------:R-:W-:Y:S05]  /*11a0*/  @P2 BRA `(.L_x_40) ;  /* 0x0000000000242947 */ /* 0x000fea0003800000 */
[----:B-----5:R-:W3:Y:S01]  /*11b0*/  LDS R2, [UR8+0x34] ;  /* 0x00003408ff027984 */ /* 0x020ee20008000800 */
[----:B------:R-:W-:-:S05]  /*11c0*/  IMAD.MOV.U32 R3, RZ, RZ, 0x3f000000 ;  /* 0x3f000000ff037424 */ /* 0x000fca00078e00ff */
[----:B---3--:R-:W-:-:S05]  /*11d0*/  LOP3.LUT R2, R2, 0xff000000, R3, 0xb8, !PT ;  /* 0xff00000002027812 */ /* 0x008fca00078eb803 */
[----:B------:R3:W-:Y:S01]  /*11e0*/  STS [UR8+0x34], R2 ;  /* 0x00003402ff007988 */ /* 0x0007e20008000808 */
[----:B------:R-:W-:Y:S05]  /*11f0*/  @P2 BRA `(.L_x_41) ;  /* 0x00000000001c2947 */ /* 0x000fea0003800000 */
[----:B---3--:R-:W3:Y:S01]  /*1200*/  LDS R2, [UR8+0x38] ;  /* 0x00003808ff027984 */ /* 0x008ee20008000800 */
[----:B------:R-:W-:-:S05]  /*1210*/  IMAD.MOV.U32 R3, RZ, RZ, 0x3f ;  /* 0x0000003fff037424 */ /* 0x000fca00078e00ff */
[----:B---3--:R-:W-:-:S05]  /*1220*/  LOP3.LUT R2, R2, 0xff, R3, 0xb8, !PT ;  /* 0x000000ff02027812 */ /* 0x008fca00078eb803 */
[----:B------:R3:W-:Y:S02]  /*1230*/  STS [UR8+0x38], R2 ;  /* 0x00003802ff007988 */ /* 0x0007e40008000808 */
.L_x_40:
[----:B------:R-:W-:Y:S05]  /*1240*/  @P2 BREAK.RELIABLE B2 ;  /* 0x0000000000022942 */ /* 0x000fea0003800100 */
[----:B------:R-:W-:Y:S05]  /*1250*/  @P2 BRA `(.L_x_42) ;  /* 0x00000000000c2947 */ /* 0x000fea0003800000 */
[----:B------:R2:W-:Y:S02]  /*1260*/  STS [UR8+0x20], R5 ;  /* 0x00002005ff007988 */ /* 0x0005e40008000808 */
.L_x_41:
[----:B------:R-:W-:Y:S05]  /*1270*/  BSYNC.RELIABLE B2 ;  /* 0x0000000000027941 */ /* 0x000fea0003800100 */
.L_x_39:
[----:B------:R2:W-:Y:S02]  /*1280*/  @!P2 STS [UR8+0x24], R4 ;  /* 0x00002404ff00a988 */ /* 0x0005e40008000808 */
.L_x_42:
[----:B------:R-:W-:Y:S05]  /*1290*/  BSYNC.RECONVERGENT B3 ;  /* 0x0000000000037941 */ /* 0x000fea0003800200 */
.L_x_38:
[----:B------:R-:W-:Y:S05]  /*12a0*/  WARPSYNC.ALL ;  /* 0x0000000000007948 */ /* 0x000fea0003800000 */
[----:B------:R-:W-:Y:S01]  /*12b0*/  NOP ;  /* 0x0000000000007918 */ /* 0x000fe20000000000 */
[----:B------:R-:W-:Y:S04]  /*12c0*/  BSSY.RECONVERGENT B3, `(.L_x_43) ;  /* 0x000000e000037945 */ /* 0x000fe80003800200 */
[----:B------:R-:W-:Y:S05]  /*12d0*/  @P2 BRA `(.L_x_44) ;  /* 0x0000000000302947 */ /* 0x000fea0003800000 */
[----:B------:R-:W2:Y:S02]  /*12e0*/  LDS R3, [UR8+0x34] ;  /* 0x00003408ff037984 */ /* 0x000ea40008000800 */
[----:B--2---:R-:W2:Y:S02]  /*12f0*/  LDC.64 R4, c[0x0][0x3b8] ;  /* 0x0000ee00ff047b82 */ /* 0x004ea40000000a00 */
[----:B---3-5:R-:W3:Y:S01]  /*1300*/  LDS R2, [UR8+0x1c] ;  /* 0x00001c08ff027984 */ /* 0x028ee20008000800 */
[C---:B--2---:R-:W-:Y:S01]  /*1310*/  SHF.L.U64.HI R5, R4.reuse, 0x1, R5 ;  /* 0x0000000104057819 */ /* 0x044fe20000010205 */
[----:B------:R-:W-:-:S03]  /*1320*/  IMAD.SHL.U32 R4, R4, 0x2, RZ ;  /* 0x0000000204047824 */ /* 0x000fc600078e00ff */
[--C-:B------:R-:W-:Y:S02]  /*1330*/  SHF.R.U32.HI R7, RZ, 0x4, R5.reuse ;  /* 0x00000004ff077819 */ /* 0x100fe40000011605 */
[----:B------:R-:W-:-:S05]  /*1340*/  SHF.R.U64 R4, R4, 0x4, R5 ;  /* 0x0000000404047819 */ /* 0x000fca0000001205 */
[----:B------:R2:W-:Y:S01]  /*1350*/  STS [UR8+0xc], R4 ;  /* 0x00000c04ff007988 */ /* 0x0005e20008000808 */
[----:B------:R-:W-:Y:S02]  /*1360*/  LOP3.LUT R3, R3, 0x7, RZ, 0xb8, !PT ;  /* 0x0000000703037812 */ /* 0x000fe400078eb8ff */
[----:B---3--:R-:W-:-:S03]  /*1370*/  LOP3.LUT R2, R2, 0xf, R7, 0xb8, !PT ;  /* 0x0000000f02027812 */ /* 0x008fc600078eb807 */
[----:B------:R2:W-:Y:S04]  /*1380*/  STS [UR8+0x34], R3 ;  /* 0x00003403ff007988 */ /* 0x0005e80008000808 */
[----:B------:R2:W-:Y:S02]  /*1390*/  STS [UR8+0x1c], R2 ;  /* 0x00001c02ff007988 */ /* 0x0005e40008000808 */
.L_x_44:
[----:B------:R-:W-:Y:S05]  /*13a0*/  BSYNC.RECONVERGENT B3 ;  /* 0x0000000000037941 */ /* 0x000fea0003800200 */
.L_x_43:
[----:B------:R-:W-:Y:S04]  /*13b0*/  BSSY.RECONVERGENT B4, `(.L_x_45) ;  /* 0x000001a000047945 */ /* 0x000fe80003800200 */
[----:B------:R-:W-:Y:S04]  /*13c0*/  BSSY.RELIABLE B3, `(.L_x_46) ;  /* 0x0000015000037945 */ /* 0x000fe80003800100 */
[----:B------:R-:W-:Y:S05]  /*13d0*/  @P2 BRA `(.L_x_47) ;  /* 0x0000000000202947 */ /* 0x000fea0003800000 */
[----:B--23-5:R-:W2:Y:S02]  /*13e0*/  LDS R2, [UR8+0x34] ;  /* 0x00003408ff027984 */ /* 0x02cea40008000800 */
[----:B--2---:R-:W-:-:S05]  /*13f0*/  LOP3.LUT R2, R2, 0x38, RZ, 0xb8, !PT ;  /* 0x0000003802027812 */ /* 0x004fca00078eb8ff */
[----:B------:R2:W-:Y:S01]  /*1400*/  STS [UR8+0x34], R2 ;  /* 0x00003402ff007988 */ /* 0x0005e20008000808 */
[----:B------:R-:W-:Y:S05]  /*1410*/  @P2 BRA `(.L_x_48) ;  /* 0x0000000000202947 */ /* 0x000fea0003800000 */
[----:B--2---:R-:W2:Y:S01]  /*1420*/  LDS R2, [UR8+0x8] ;  /* 0x00000808ff027984 */ /* 0x004ea20008000800 */
[----:B------:R-:W-:-:S05]  /*1430*/  IMAD.MOV.U32 R3, RZ, RZ, 0x780 ;  /* 0x00000780ff037424 */ /* 0x000fca00078e00ff */
[----:B--2---:R-:W-:-:S05]  /*1440*/  LOP3.LUT R2, R2, 0x500, R3, 0xd8, !PT ;  /* 0x0000050002027812 */ /* 0x004fca00078ed803 */
[----:B------:R2:W-:Y:S02]  /*1450*/  STS [UR8+0x8], R2 ;  /* 0x00000802ff007988 */ /* 0x0005e40008000808 */
.L_x_47:
[----:B------:R-:W-:Y:S05]  /*1460*/  @P2 BRA `(.L_x_49) ;  /* 0x0000000000282947 */ /* 0x000fea0003800000 */
[----:B--23-5:R-:W2:Y:S02]  /*1470*/  LDS R2, [UR8+0x8] ;  /* 0x00000808ff027984 */ /* 0x02cea40008000800 */
[----:B--2---:R-:W-:-:S05]  /*1480*/  LOP3.LUT R2, R2, 0x1800, RZ, 0xb8, !PT ;  /* 0x0000180002027812 */ /* 0x004fca00078eb8ff */
[----:B------:R3:W-:Y:S02]  /*1490*/  STS [UR8+0x8], R2 ;  /* 0x00000802ff007988 */ /* 0x0007e40008000808 */
.L_x_48:
[----:B------:R-:W-:Y:S05]  /*14a0*/  @P2 BREAK.RELIABLE B3 ;  /* 0x0000000000032942 */ /* 0x000fea0003800100 */
[----:B------:R-:W-:Y:S05]  /*14b0*/  @P2 BRA `(.L_x_50) ;  /* 0x0000000000242947 */ /* 0x000fea0003800000 */
[----:B--23--:R-:W2:Y:S01]  /*14c0*/  LDS R2, [UR8+0x8] ;  /* 0x00000808ff027984 */ /* 0x00cea20008000800 */
[----:B------:R-:W-:-:S05]  /*14d0*/  IMAD.MOV.U32 R3, RZ, RZ, 0x6000 ;  /* 0x00006000ff037424 */ /* 0x000fca00078e00ff */
[----:B--2---:R-:W-:-:S04]  /*14e0*/  LOP3.LUT R2, R2, 0x6000, R3, 0xd8, !PT ;  /* 0x0000600002027812 */ /* 0x004fc800078ed803 */
[----:B------:R-:W-:-:S05]  /*14f0*/  LOP3.LUT R2, R2, 0x400000, RZ, 0xb8, !PT ;  /* 0x0040000002027812 */ /* 0x000fca00078eb8ff */
[----:B------:R2:W-:Y:S02]  /*1500*/  STS [UR8+0x8], R2 ;  /* 0x00000802ff007988 */ /* 0x0005e40008000808 */
.L_x_49:
[----:B------:R-:W-:Y:S05]  /*1510*/  BSYNC.RELIABLE B3 ;  /* 0x0000000000037941 */ /* 0x000fea0003800100 */
.L_x_46:
[----:B--23-5:R-:W2:Y:S02]  /*1520*/  @!P2 LDS R2, [UR8+0x8] ;  /* 0x00000808ff02a984 */ /* 0x02cea40008000800 */
[----:B--2---:R-:W-:-:S05]  /*1530*/  @!P2 LOP3.LUT R2, R2, 0x8000, RZ, 0xb8, !PT ;  /* 0x000080000202a812 */ /* 0x004fca00078eb8ff */
[----:B------:R5:W-:Y:S02]  /*1540*/  @!P2 STS [UR8+0x8], R2 ;  /* 0x00000802ff00a988 */ /* 0x000be40008000808 */
.L_x_50:
[----:B------:R-:W-:Y:S05]  /*1550*/  BSYNC.RECONVERGENT B4 ;  /* 0x0000000000047941 */ /* 0x000fea0003800200 */
.L_x_45:
[----:B------:R-:W-:Y:S05]  /*1560*/  WARPSYNC.ALL ;  /* 0x0000000000007948 */ /* 0x000fea0003800000 */
[----:B------:R-:W-:Y:S01]  /*1570*/  NOP ;  /* 0x0000000000007918 */ /* 0x000fe20000000000 */
[----:B------:R-:W-:-:S04]  /*1580*/  UIADD3 UR4, UPT, UPT, UR4, 0x100, URZ ;  /* 0x0000010004047890 */ /* 0x000fc8000fffe0ff */
[----:B------:R-:W-:-:S04]  /*1590*/  UIADD3 UR10, UP0, UPT, UR4, UR10, URZ ;  /* 0x0000000a040a7290 */ /* 0x000fc8000ff1e0ff */
[----:B------:R-:W-:Y:S01]  /*15a0*/  ULEA.HI.X.SX32 UR11, UR4, UR11, 0x1, UP0 ;  /* 0x0000000b040b7291 */ /* 0x000fe200080f0eff */
[----:B------:R-:W-:Y:S11]  /*15b0*/  @P0 BRA `(.L_x_51) ;  /* 0x0000000000300947 */ /* 0x000ff60003800000 */
[----:B--23-5:R-:W2:Y:S01]  /*15c0*/  S2R R2, SR_LANEID ;  /* 0x0000000000027919 */ /* 0x02cea20000000000 */
[----:B------:R-:W-:Y:S05]  /*15d0*/  WARPSYNC.ALL ;  /* 0x0000000000007948 */ /* 0x000fea0003800000 */
[----:B------:R-:W-:Y:S01]  /*15e0*/  NOP ;  /* 0x0000000000007918 */ /* 0x000fe20000000000 */
[----:B--2---:R-:W-:-:S05]  /*15f0*/  IMAD.SHL.U32 R4, R2, 0x4, RZ ;  /* 0x0000000402047824 */ /* 0x004fca00078e00ff */
[----:B------:R-:W2:Y:S01]  /*1600*/  LDS R5, [R4+UR8] ;  /* 0x0000000804057984 */ /* 0x000ea20008000800 */
[----:B------:R-:W-:-:S05]  /*1610*/  IADD3 R2, P3, PT, R4, UR10, RZ ;  /* 0x0000000a04027c10 */ /* 0x000fca000ff7e0ff */
[----:B------:R-:W-:-:S05]  /*1620*/  IMAD.X R3, RZ, RZ, UR11, P3 ;  /* 0x0000000bff037e24 */ /* 0x000fca00098e06ff */
[----:B--2---:R2:W3:Y:S01]  /*1630*/  ATOMG.E.EXCH.STRONG.GPU PT, RZ, [R2], R5 ;  /* 0x0000000502ff73a8 */ /* 0x0044e200041ee100 */
[----:B------:R-:W-:-:S04]  /*1640*/  DEPBAR {5,4,3,2,1,0} ;  /* 0x0000003f0000791a */ /* 0x000fc80000000000 */
[----:B------:R-:W5:Y:S02]  /*1650*/  CCTL.E.C.LDCU.IV.DEEP [UR10] ;  /* 0x000000000a007540 */ /* 0x000f640009c08000 */
[----:B-----5:R2:W-:Y:S01]  /*1660*/  UTMACCTL.IV [UR10] ;  /* 0x000000000a0079b9 */ /* 0x0205e20008000000 */
[----:B------:R-:W-:Y:S01]  /*1670*/  NOP ;  /* 0x0000000000007918 */ /* 0x000fe20000000000 */
.L_x_51:
[----:B------:R-:W-:Y:S05]  /*1680*/  @P0 BRA `(.L_x_52) ;  /* 0x00000000000c0947 */ /* 0x000fea0003800000 */
[----:B------:R0:W-:Y:S01]  /*1690*/  UTMACMDFLUSH ;  /* 0x00000000000079b7 */ /* 0x0001e20000000000 */
[----:B------:R-:W-:Y:S05]  /*16a0*/  @P0 BRA `(.L_x_52) ;  /* 0x0000000000040947 */ /* 0x000fea0003800000 */
[----:B------:R-:W-:-:S04]  /*16b0*/  DEPBAR.LE SB0, 0x0 ;  /* 0x000080000000791a */ /* 0x000fc80000000000 */
.L_x_52:
[----:B------:R-:W-:Y:S05]  /*16c0*/  WARPSYNC.ALL ;  /* 0x0000000000007948 */ /* 0x000fea0003800000 */
[----:B------:R-:W-:Y:S01]  /*16d0*/  NOP ;  /* 0x0000000000007918 */ /* 0x000fe20000000000 */
[----:B---3--:R-:W-:Y:S01]  /*16e0*/  BAR.SYNC.DEFER_BLOCKING 0x0 ;  /* 0x0000000000007b1d */ /* 0x008fe20000010000 */
[----:B--2--5:R-:W-:Y:S01]  /*16f0*/  SHF.R.U32.HI R2, RZ, 0x5, R0 ;  /* 0x00000005ff027819 */ /* 0x024fe20000011600 */
[----:B------:R-:W-:Y:S01]  /*1700*/  USHF.L.U32 UR12, UR12, 0x8, URZ ;  /* 0x000000080c0c7899 */ /* 0x000fe200080006ff */
[----:B------:R-:W-:Y:S02]  /*1710*/  ISETP.GE.AND P0, PT, R13, 0x1, PT ;  /* 0x000000010d00780c */ /* 0x000fe40003f06270 */
[----:B------:R-:W-:Y:S01]  /*1720*/  R2UR UR9, R2 ;  /* 0x00000000020972ca */ /* 0x000fe200000e0000 */
[----:B------:R-:W-:Y:S01]  /*1730*/  VOTEU.ALL UP0, P2 ;  /* 0x0000000000ff7886 */ /* 0x000fe20001000000 */
[----:B------:R-:W-:Y:S01]  /*1740*/  UMOV UR4, 0x1 ;  /* 0x0000000100047882 */ /* 0x000fe20000000000 */
[----:B------:R-:W-:Y:S01]  /*1750*/  VOTEU.ALL UP1, P2 ;  /* 0x0000000000ff7886 */ /* 0x000fe20001020000 */
[----:B------:R-:W-:Y:S02]  /*1760*/  BSSY.RECONVERGENT B4, `(.L_x_53) ;  /* 0x000001a000047945 */ /* 0x000fe40003800200 */
[----:B------:R-:W-:-:S04]  /*1770*/  @!UP0 UIADD3 UR6, UPT, UPT, -UR4, 0x100000, URZ ;  /* 0x0010000004068890 */ /* 0x000fc8000fffe1ff */
[----:B------:R-:W-:Y:S02]  /*1780*/  @!UP0 USHF.L.U32 UR7, UR6, 0xb, URZ ;  /* 0x0000000b06078899 */ /* 0x000fe400080006ff */
[----:B------:R-:W-:Y:S02]  /*1790*/  @!UP0 USHF.L.U32 UR6, UR6, 0x1, URZ ;  /* 0x0000000106068899 */ /* 0x000fe400080006ff */
[----:B------:R-:W-:-:S04]  /*17a0*/  @!UP0 UIADD3 UR4, UPT, UPT, -UR4, 0x100000, URZ ;  /* 0x0010000004048890 */ /* 0x000fc8000fffe1ff */
[----:B------:R-:W-:Y:S02]  /*17b0*/  @!UP0 USHF.L.U32 UR5, UR4, 0xb, URZ ;  /* 0x0000000b04058899 */ /* 0x000fe400080006ff */
[----:B------:R-:W-:Y:S01]  /*17c0*/  @!UP0 USHF.L.U32 UR4, UR4, 0x1, URZ ;  /* 0x0000000104048899 */ /* 0x000fe200080006ff */
[----:B------:R-:W-:Y:S01]  /*17d0*/  VOTEU.ALL UP0, P2 ;  /* 0x0000000000ff7886 */ /* 0x000fe20001000000 */
[----:B------:R-:W2:Y:S04]  /*17e0*/  FENCE.VIEW.ASYNC.S ;  /* 0x00000000000073c6 */ /* 0x000ea80000000000 */
[----:B--2---:R2:W3:Y:S02]  /*17f0*/  @!UP0 SYNCS.EXCH.64 URZ, [UR8+0x14000], UR6 ;  /* 0x0140000608ff85b2 */ /* 0x0044e40008000100 */
[----:B--2---:R-:W-:-:S02]  /*1800*/  UIADD3 UR6, UPT, UPT, UR8, 0x14010, URZ ;  /* 0x0001401008067890 */ /* 0x004fc4000fffe0ff */
[----:B------:R-:W-:Y:S02]  /*1810*/  USHF.L.U32 UR7, UR13, 0x6, URZ ;  /* 0x000000060d077899 */ /* 0x000fe400080006ff */
[----:B------:R2:W3:Y:S02]  /*1820*/  @!UP1 SYNCS.EXCH.64 URZ, [UR8+0x14010], UR4 ;  /* 0x0140100408ff95b2 */ /* 0x0004e40008000100 */
[----:B---3--:R-:W-:Y:S06]  /*1830*/  BAR.SYNC.DEFER_BLOCKING 0x0 ;  /* 0x0000000000007b1d */ /* 0x008fec0000010000 */
[----:B------:R-:W-:Y:S05]  /*1840*/  @P2 BRA `(.L_x_54) ;  /* 0x00000000002c2947 */ /* 0x000fea0003800000 */
[----:B--2---:R-:W-:Y:S02]  /*1850*/  UMOV UR4, 0x1 ;  /* 0x0000000100047882 */ /* 0x004fe40000000000 */
[----:B------:R-:W-:-:S04]  /*1860*/  UIADD3 UR14, UPT, UPT, -UR4, 0x100000, URZ ;  /* 0x00100000040e7890 */ /* 0x000fc8000fffe1ff */
[----:B------:R-:W-:Y:S02]  /*1870*/  USHF.L.U32 UR15, UR14, 0xb, URZ ;  /* 0x0000000b0e0f7899 */ /* 0x000fe400080006ff */
[----:B------:R-:W-:Y:S02]  /*1880*/  USHF.L.U32 UR14, UR14, 0x1, URZ ;  /* 0x000000010e0e7899 */ /* 0x000fe400080006ff */
[----:B------:R-:W-:-:S04]  /*1890*/  UIADD3 UR4, UPT, UPT, -UR4, 0x100000, URZ ;  /* 0x0010000004047890 */ /* 0x000fc8000fffe1ff */
[----:B------:R-:W-:Y:S02]  /*18a0*/  USHF.L.U32 UR5, UR4, 0xb, URZ ;  /* 0x0000000b04057899 */ /* 0x000fe400080006ff */
[----:B------:R-:W-:Y:S01]  /*18b0*/  USHF.L.U32 UR4, UR4, 0x1, URZ ;  /* 0x0000000104047899 */ /* 0x000fe200080006ff */
[----:B------:R-:W2:Y:S03]  /*18c0*/  FENCE.VIEW.ASYNC.S ;  /* 0x00000000000073c6 */ /* 0x000ea60000000000 */
[----:B--2---:R3:W5:Y:S08]  /*18d0*/  SYNCS.EXCH.64 URZ, [UR8+0x14008], UR14 ;  /* 0x0140080e08ff75b2 */ /* 0x0047700008000100 */
[----:B------:R3:W2:Y:S02]  /*18e0*/  SYNCS.EXCH.64 URZ, [UR8+0x14018], UR4 ;  /* 0x0140180408ff75b2 */ /* 0x0006a40008000100 */
[----:B---3--:R-:W-:Y:S01]  /*18f0*/  NOP ;  /* 0x0000000000007918 */ /* 0x008fe20000000000 */
.L_x_54:
[----:B--2---:R-:W-:Y:S05]  /*1900*/  BSYNC.RECONVERGENT B4 ;  /* 0x0000000000047941 */ /* 0x004fea0003800200 */
.L_x_53:
[----:B------:R-:W-:Y:S05]  /*1910*/  @!P0 BRA `(.L_x_55) ;  /* 0x0000000800688947 */ /* 0x000fea0003800000 */
[----:B-----5:R-:W-:Y:S01]  /*1920*/  BAR.SYNC.DEFER_BLOCKING 0x0 ;  /* 0x0000000000007b1d */ /* 0x020fe20000010000 */
[----:B------:R-:W-:Y:S01]  /*1930*/  @!P2 IMAD.MOV.U32 R2, RZ, RZ, 0xa000 ;  /* 0x0000a000ff02a424 */ /* 0x000fe200078e00ff */
[----:B------:R-:W-:Y:S01]  /*1940*/  ELECT P0, URZ, PT ;  /* 0x0000000000ff782f */ /* 0x000fe20003800000 */
[----:B------:R-:W-:-:S03]  /*1950*/  UIADD3 UR16, UPT, UPT, UR8, 0x10000, URZ ;  /* 0x0001000008107890 */ /* 0x000fc6000fffe0ff */
[----:B------:R-:W-:Y:S01]  /*1960*/  ISETP.LT.U32.AND P0, PT, R10, 0x20, P0 ;  /* 0x000000200a00780c */ /* 0x000fe20000701070 */
[----:B------:R-:W-:Y:S01]  /*1970*/  UIADD3 UR17, UPT, UPT, UR8, 0x14000, URZ ;  /* 0x0001400008117890 */ /* 0x000fe2000fffe0ff */
[----:B------:R-:W-:Y:S01]  /*1980*/  UMOV UR18, URZ ;  /* 0x000000ff00127c82 */ /* 0x000fe20008000000 */
[----:B------:R-:W-:Y:S01]  /*1990*/  UMOV UR19, UR7 ;  /* 0x0000000700137c82 */ /* 0x000fe20008000000 */
[----:B------:R-:W-:Y:S01]  /*19a0*/  ULOP3.LUT UR4, UR9, 0x3, URZ, 0xc0, !UPT ;  /* 0x0000000309047892 */ /* 0x000fe2000f8ec0ff */
[----:B------:R-:W-:-:S03]  /*19b0*/  UMOV UR31, UR18 ;  /* 0x00000012001f7c82 */ /* 0x000fc60008000000 */
[----:B------:R-:W-:Y:S01]  /*19c0*/  UMOV UR29, UR17 ;  /* 0x00000011001d7c82 */ /* 0x000fe20008000000 */
[----:B------:R-:W-:Y:S02]  /*19d0*/  ULEA UR28, UR4, UR8, 0xd ;  /* 0x00000008041c7291 */ /* 0x000fe4000f8e68ff */
[----:B------:R-:W-:Y:S02]  /*19e0*/  ULEA UR30, UR4, UR12, 0x6 ;  /* 0x0000000c041e7291 */ /* 0x000fe4000f8e30ff */
[----:B------:R-:W-:Y:S01]  /*19f0*/  VOTEU.ANY UP0, P0 ;  /* 0x0000000000ff7886 */ /* 0x000fe20000000100 */
[----:B------:R2:W-:Y:S01]  /*1a00*/  @!P2 SYNCS.ARRIVE.TRANS64 RZ, [UR8+0x14000], R2 ;  /* 0x01400002ffffa9a7 */ /* 0x0005e20008000008 */
[----:B------:R-:W-:Y:S06]  /*1a10*/  BAR.SYNC.DEFER_BLOCKING 0x0 ;  /* 0x0000000000007b1d */ /* 0x000fec0000010000 */
[----:B------:R2:W-:Y:S01]  /*1a20*/  @UP0 UTMALDG.2D [UR16], [UR20] ;  /* 0x00000010140005b4 */ /* 0x0005e20008008000 */
[----:B------:R-:W-:Y:S01]  /*1a30*/  UISETP.NE.U32.AND UP0, UPT, UR9, URZ, UPT ;  /* 0x000000ff0900728c */ /* 0x000fe2000bf05070 */
[----:B------:R3:W-:Y:S06]  /*1a40*/  MEMBAR.ALL.CTA ;  /* 0x0000000000007992 */ /* 0x0007ec0000008000 */
[----:B---3--:R-:W3:Y:S02]  /*1a50*/  FENCE.VIEW.ASYNC.S ;  /* 0x00000000000073c6 */ /* 0x008ee40000000000 */
[----:B---3--:R-:W-:Y:S06]  /*1a60*/  BAR.SYNC.DEFER_BLOCKING 0x0 ;  /* 0x0000000000007b1d */ /* 0x008fec0000010000 */
[----:B------:R2:W-:Y:S02]  /*1a70*/  UTMALDG.2D [UR28], [UR22] ;  /* 0x0000001c160075b4 */ /* 0x0005e40008008000 */
[----:B------:R-:W-:Y:S06]  /*1a80*/  BAR.SYNC.DEFER_BLOCKING 0x0 ;  /* 0x0000000000007b1d */ /* 0x000fec0000010000 */
[----:B------:R-:W3:Y:S02]  /*1a90*/  SYNCS.PHASECHK.TRANS64.TRYWAIT P0, [UR8+0x14000], RZ ;  /* 0x014000ffff0075a7 */ /* 0x000ee40008001108 */
[----:B--23--:R-:W-:Y:S05]  /*1aa0*/  @!P0 BRA `(.L_x_56) ;  /* 0x0000001000a48947 */ /* 0x00cfea0003800000 */
.L_x_70:
[----:B------:R-:W-:Y:S05]  /*1ab0*/  BRA.U UP0, `(.L_x_57) ;  /* 0x0000000100787547 */ /* 0x000fea000b800000 */
[----:B------:R-:W-:Y:S02]  /*1ac0*/  USHF.R.U32.HI UR14, URZ, 0x4, UR16 ;  /* 0x00000004ff0e7899 */ /* 0x000fe40008011610 */
[----:B------:R-:W-:Y:S02]  /*1ad0*/  USHF.R.U32.HI UR13, URZ, 0x4, UR8 ;  /* 0x00000004ff0d7899 */ /* 0x000fe40008011608 */
[----:B------:R-:W-:Y:S02]  /*1ae0*/  USGXT.U32 UR14, UR14, 0xe ;  /* 0x0000000e0e0e789a */ /* 0x000fe40008000000 */
[----:B------:R-:W-:Y:S02]  /*1af0*/  USGXT.U32 UR13, UR13, 0xe ;  /* 0x0000000e0d0d789a */ /* 0x000fe40008000000 */
[----:B------:R-:W-:Y:S02]  /*1b00*/  UIADD3 UR30, UP0, UPT, UR14, 0x2, URZ ;  /* 0x000000020e1e7890 */ /* 0x000fe4000ff1e0ff */
[----:B------:R-:W-:Y:S01]  /*1b10*/  UIADD3 UR32, UP1, UPT, UR13, 0x2000080, URZ ;  /* 0x020000800d207890 */ /* 0x000fe2000ff3e0ff */
[----:B------:R-:W-:Y:S01]  /*1b20*/  UMOV UR4, URZ ;  /* 0x000000ff00047c82 */ /* 0x000fe20008000000 */
[----:B------:R-:W-:Y:S01]  /*1b30*/  UMOV UR5, URZ ;  /* 0x000000ff00057c82 */ /* 0x000fe20008000000 */
[----:B------:R-:W-:-:S02]  /*1b40*/  UIADD3.X UR31, UPT, UPT, UR4, 0x40004040, URZ, UP0, !UPT ;  /* 0x40004040041f7890 */ /* 0x000fc400087fe4ff */
[----:B------:R-:W-:Y:S02]  /*1b50*/  UIADD3.X UR33, UPT, UPT, UR5, 0x40004040, URZ, UP1, !UPT ;  /* 0x4000404005217890 */ /* 0x000fe40008ffe4ff */
[----:B------:R-:W-:Y:S02]  /*1b60*/  ULOP3.LUT UR4, UR13, 0x2000000, URZ, 0xfc, !UPT ;  /* 0x020000000d047892 */ /* 0x000fe4000f8efcff */
[----:B------:R-:W-:Y:S02]  /*1b70*/  UIADD3.64 UR16, UPT, UPT, UR30, 0x2, URZ ;  /* 0x000000021e107897 */ /* 0x000fe4000fffe0ff */
[----:B------:R-:W-:Y:S02]  /*1b80*/  UIADD3.64 UR18, UPT, UPT, UR32, 0x80, URZ ;  /* 0x0000008020127897 */ /* 0x000fe4000fffe0ff */
[----:B------:R-:W-:Y:S02]  /*1b90*/  UIADD3.64 UR26, UPT, UPT, UR30, 0x4, URZ ;  /* 0x000000041e1a7897 */ /* 0x000fe4000fffe0ff */
[----:B------:R-:W-:Y:S01]  /*1ba0*/  UIADD3.64 UR28, UPT, UPT, UR32, 0x100, URZ ;  /* 0x00000100201c7897 */ /* 0x000fe2000fffe0ff */
[----:B------:R-:W-:Y:S01]  /*1bb0*/  UMOV UR34, 0x0 ;  /* 0x0000000000227882 */ /* 0x000fe20000000000 */
[----:B------:R-:W-:Y:S01]  /*1bc0*/  UMOV UR35, 0x4410490 ;  /* 0x0441049000237882 */ /* 0x000fe20000000000 */
[----:B------:R-:W-:Y:S01]  /*1bd0*/  UMOV UR15, 0x40004040 ;  /* 0x40004040000f7882 */ /* 0x000fe20000000000 */
[----:B------:R-:W-:Y:S01]  /*1be0*/  UMOV UR5, 0x40004040 ;  /* 0x4000404000057882 */ /* 0x000fe20000000000 */
[----:B------:R-:W-:Y:S01]  /*1bf0*/  UMOV UR36, 0x0 ;  /* 0x0000000000247882 */ /* 0x000fe20000000000 */
[----:B------:R-:W-:Y:S01]  /*1c00*/  UMOV UR37, 0x4410490 ;  /* 0x0441049000257882 */ /* 0x000fe20000000000 */
[----:B------:R-:W-:Y:S01]  /*1c10*/  UMOV UR38, 0x0 ;  /* 0x0000000000267882 */ /* 0x000fe20000000000 */
[----:B------:R-:W-:Y:S01]  /*1c20*/  UMOV UR39, 0x4410490 ;  /* 0x0441049000277882 */ /* 0x000fe20000000000 */
[----:B------:R2:W-:Y:S01]  /*1c30*/  UTCHMMA gdesc[UR14], gdesc[UR4], tmem[UR24], tmem[UR34], idesc[UR35], !UPT ;  /* 0x00ff22040e0075ea */ /* 0x0005e2000f800018 */
[----:B------:R-:W-:Y:S01]  /*1c40*/  UMOV UR40, 0x0 ;  /* 0x0000000000287882 */ /* 0x000fe20000000000 */
[----:B------:R-:W-:Y:S01]  /*1c50*/  UMOV UR41, 0x4410490 ;  /* 0x0441049000297882 */ /* 0x000fe20000000000 */
[----:B------:R2:W-:Y:S01]  /*1c60*/  UTCHMMA gdesc[UR30], gdesc[UR32], tmem[UR24], tmem[UR36], idesc[UR37], UPT ;  /* 0x00ff24201e0075ea */ /* 0x0005e2000b800018 */
[----:B------:R2:W-:Y:S01]  /*1c70*/  UTCHMMA gdesc[UR16], gdesc[UR18], tmem[UR24], tmem[UR38], idesc[UR39], UPT ;  /* 0x00ff2612100075ea */ /* 0x0005e2000b800018 */
[----:B------:R2:W-:Y:S01]  /*1c80*/  UTCHMMA gdesc[UR26], gdesc[UR28], tmem[UR24], tmem[UR40], idesc[UR41], UPT ;  /* 0x00ff281c1a0075ea */ /* 0x0005e2000b800018 */
[----:B------:R-:W-:Y:S01]  /*1c90*/  NOP ;  /* 0x0000000000007918 */ /* 0x000fe20000000000 */
.L_x_57:
[----:B------:R-:W-:Y:S01]  /*1ca0*/  ELECT P0, URZ, PT ;  /* 0x0000000000ff782f */ /* 0x000fe20003800000 */
[----:B--2---:R-:W-:Y:S01]  /*1cb0*/  UMOV UR4, UR6 ;  /* 0x0000000600047c82 */ /* 0x004fe20008000000 */
[----:B------:R-:W-:Y:S02]  /*1cc0*/  UMOV UR5, URZ ;  /* 0x000000ff00057c82 */ /* 0x000fe40008000000 */
[----:B------:R-:W-:-:S13]  /*1cd0*/  ISETP.LT.U32.AND P0, PT, R10, 0x20, P0 ;  /* 0x000000200a00780c */ /* 0x000fda0000701070 */
[----:B------:R-:W-:Y:S01]  /*1ce0*/  VOTEU.ANY UP0, P0 ;  /* 0x0000000000ff7886 */ /* 0x000fe20000000100 */
[----:B------:R-:W-:Y:S01]  /*1cf0*/  VOTEU.ANY UP1, P0 ;  /* 0x0000000000ff7886 */ /* 0x000fe20000020100 */
[----:B------:R-:W-:-:S03]  /*1d00*/  ISETP.GE.U32.AND P0, PT, R13, 0x41, PT ;  /* 0x000000410d00780c */ /* 0x000fc60003f06070 */
[----:B------:R-:W-:Y:S02]  /*1d10*/  @UP0 UMOV UR4, UR4 ;  /* 0x0000000400040c82 */ /* 0x000fe40008000000 */
[----:B------:R2:W-:Y:S01]  /*1d20*/  @UP1 UTCBAR [UR4], URZ ;  /* 0x000000ff040013e9 */ /* 0x0005e200080000ff */
[----:B------:R-:W-:Y:S06]  /*1d30*/  BAR.SYNC.DEFER_BLOCKING 0x0 ;  /* 0x0000000000007b1d */ /* 0x000fec0000010000 */
[----:B------:R-:W3:Y:S02]  /*1d40*/  SYNCS.PHASECHK.TRANS64.TRYWAIT P3, [UR8+0x14010], RZ ;  /* 0x014010ffff0075a7 */ /* 0x000ee40008061108 */
[----:B--23--:R-:W-:Y:S05]  /*1d50*/  @!P3 BRA `(.L_x_58) ;  /* 0x000000100004b947 */ /* 0x00cfea0003800000 */
.L_x_71:
[----:B------:R-:W-:Y:S01]  /*1d60*/  IMAD.MOV.U32 R2, RZ, RZ, RZ ;  /* 0x000000ffff027224 */ /* 0x000fe200078e00ff */
[----:B------:R-:W-:Y:S06]  /*1d70*/  @!P0 BRA `(.L_x_55) ;  /* 0x0000000400508947 */ /* 0x000fec0003800000 */
[----:B------:R-:W2:Y:S01]  /*1d80*/  LDCU UR25, c[0x0][0x3a0] ;  /* 0x00007400ff1977ac */ /* 0x000ea20008000800 */
[----:B------:R-:W-:Y:S01]  /*1d90*/  UMOV UR13, 0x1 ;  /* 0x00000001000d7882 */ /* 0x000fe20000000000 */
[----:B------:R-:W-:-:S05]  /*1da0*/  UMOV UR6, 0x40 ;  /* 0x0000004000067882 */ /* 0x000fca0000000000 */
.L_x_62:
[----:B------:R-:W-:Y:S01]  /*1db0*/  BAR.SYNC.DEFER_BLOCKING 0x0 ;  /* 0x0000000000007b1d */ /* 0x000fe20000010000 */
[----:B------:R-:W-:Y:S01]  /*1dc0*/  ULEA UR17, UR13, UR8, 0x3 ;  /* 0x000000080d117291 */ /* 0x000fe2000f8e18ff */
[----:B------:R-:W-:Y:S01]  /*1dd0*/  @!P2 IMAD.MOV.U32 R3, RZ, RZ, 0xa000 ;  /* 0x0000a000ff03a424 */ /* 0x000fe200078e00ff */
[----:B------:R-:W-:Y:S01]  /*1de0*/  ELECT P0, URZ, PT ;  /* 0x0000000000ff782f */ /* 0x000fe20003800000 */
[----:B------:R-:W-:-:S03]  /*1df0*/  ULEA UR4, UR13, UR8, 0xd ;  /* 0x000000080d047291 */ /* 0x000fc6000f8e68ff */
[----:B------:R-:W-:Y:S01]  /*1e00*/  ISETP.LT.U32.AND P0, PT, R10, 0x20, P0 ;  /* 0x000000200a00780c */ /* 0x000fe20000701070 */
[----:B------:R-:W-:Y:S02]  /*1e10*/  UIADD3 UR5, UPT, UPT, UR17, 0x14000, URZ ;  /* 0x0001400011057890 */ /* 0x000fe4000fffe0ff */
[----:B------:R-:W-:Y:S02]  /*1e20*/  UIADD3 UR4, UPT, UPT, UR4, 0x10000, URZ ;  /* 0x0001000004047890 */ /* 0x000fe4000fffe0ff */
[----:B------:R-:W-:Y:S02]  /*1e30*/  ULEA UR14, UR13, UR8, 0xf ;  /* 0x000000080d0e7291 */ /* 0x000fe4000f8e78ff */
[----:B------:R-:W-:Y:S01]  /*1e40*/  ULOP3.LUT UR15, UR9, 0x3, URZ, 0xc0, !UPT ;  /* 0x00000003090f7892 */ /* 0x000fe2000f8ec0ff */
[----:B------:R-:W-:Y:S01]  /*1e50*/  UMOV UR31, UR6 ;  /* 0x00000006001f7c82 */ /* 0x000fe20008000000 */
[----:B------:R-:W-:Y:S02]  /*1e60*/  UMOV UR29, UR5 ;  /* 0x00000005001d7c82 */ /* 0x000fe40008000000 */
[----:B------:R-:W-:-:S02]  /*1e70*/  ULEA UR28, UR15, UR14, 0xd ;  /* 0x0000000e0f1c7291 */ /* 0x000fc4000f8e68ff */
[----:B------:R-:W-:Y:S01]  /*1e80*/  VOTEU.ANY UP0, P0 ;  /* 0x0000000000ff7886 */ /* 0x000fe20000000100 */
[----:B------:R-:W-:Y:S01]  /*1e90*/  ULEA UR30, UR15, UR12, 0x6 ;  /* 0x0000000c0f1e7291 */ /* 0x000fe2000f8e30ff */
[----:B------:R3:W-:Y:S01]  /*1ea0*/  @!P2 SYNCS.ARRIVE.TRANS64 RZ, [UR17+0x14000], R3 ;  /* 0x01400003ffffa9a7 */ /* 0x0007e20008000011 */
[----:B------:R-:W-:Y:S01]  /*1eb0*/  BAR.SYNC.DEFER_BLOCKING 0x0 ;  /* 0x0000000000007b1d */ /* 0x000fe20000010000 */
[----:B---3--:R-:W-:-:S05]  /*1ec0*/  IMAD.U32 R3, R2, -0x80000000, RZ ;  /* 0x8000000002037824 */ /* 0x008fca00078e00ff */
[----:B------:R3:W-:Y:S01]  /*1ed0*/  @UP0 UTMALDG.2D [UR4], [UR20] ;  /* 0x00000004140005b4 */ /* 0x0007e20008008000 */
[----:B------:R-:W-:Y:S01]  /*1ee0*/  UISETP.NE.U32.AND UP0, UPT, UR9, URZ, UPT ;  /* 0x000000ff0900728c */ /* 0x000fe2000bf05070 */
[----:B------:R5:W-:Y:S06]  /*1ef0*/  MEMBAR.ALL.CTA ;  /* 0x0000000000007992 */ /* 0x000bec0000008000 */
[----:B-----5:R-:W5:Y:S02]  /*1f00*/  FENCE.VIEW.ASYNC.S ;  /* 0x00000000000073c6 */ /* 0x020f640000000000 */
[----:B-----5:R-:W-:Y:S06]  /*1f10*/  BAR.SYNC.DEFER_BLOCKING 0x0 ;  /* 0x0000000000007b1d */ /* 0x020fec0000010000 */
[----:B------:R3:W-:Y:S02]  /*1f20*/  UTMALDG.2D [UR28], [UR22] ;  /* 0x0000001c160075b4 */ /* 0x0007e40008008000 */
[----:B------:R-:W-:Y:S06]  /*1f30*/  BAR.SYNC.DEFER_BLOCKING 0x0 ;  /* 0x0000000000007b1d */ /* 0x000fec0000010000 */
[----:B------:R-:W5:Y:S02]  /*1f40*/  SYNCS.PHASECHK.TRANS64.TRYWAIT P0, [UR17+0x14000], R3 ;  /* 0x01400003ff0075a7 */ /* 0x000f640008001111 */
[----:B---3-5:R-:W-:Y:S05]  /*1f50*/  @!P0 BRA `(.L_x_59) ;  /* 0x0000000c00908947 */ /* 0x028fea0003800000 */
.L_x_72:
        /* <DEDUP_REMOVED lines=11> */
[----:B------:R-:W-:Y:S02]  /*2010*/  UIADD3 UR28, UP0, UPT, UR18, 0x2, URZ ;  /* 0x00000002121c7890 */ /* 0x000fe4000ff1e0ff */
[----:B------:R-:W-:Y:S02]  /*2020*/  UIADD3 UR30, UP1, UPT, UR26, 0x80, URZ ;  /* 0x000000801a1e7890 */ /* 0x000fe4000ff3e0ff */
[----:B------:R-:W-:Y:S02]  /*2030*/  UIADD3 UR32, UP2, UPT, UR18, 0x4, URZ ;  /* 0x0000000412207890 */ /* 0x000fe4000ff5e0ff */
[----:B------:R-:W-:Y:S02]  /*2040*/  UIADD3 UR34, UP3, UPT, UR26, 0x100, URZ ;  /* 0x000001001a227890 */ /* 0x000fe4000ff7e0ff */
[----:B------:R-:W-:-:S02]  /*2050*/  ULOP3.LUT UR4, UR15, 0x2000000, URZ, 0xfc, !UPT ;  /* 0x020000000f047892 */ /* 0x000fc4000f8efcff */
[----:B------:R-:W-:Y:S02]  /*2060*/  UIADD3.X UR29, UPT, UPT, UR19, URZ, URZ, UP0, !UPT ;  /* 0x000000ff131d7290 */ /* 0x000fe400087fe4ff */
[----:B------:R-:W-:Y:S02]  /*2070*/  UIADD3.X UR31, UPT, UPT, UR27, URZ, URZ, UP1, !UPT ;  /* 0x000000ff1b1f7290 */ /* 0x000fe40008ffe4ff */
[----:B------:R-:W-:Y:S02]  /*2080*/  UIADD3.X UR33, UPT, UPT, UR19, URZ, URZ, UP2, !UPT ;  /* 0x000000ff13217290 */ /* 0x000fe400097fe4ff */
[----:B------:R-:W-:Y:S01]  /*2090*/  UIADD3.X UR35, UPT, UPT, UR27, URZ, URZ, UP3, !UPT ;  /* 0x000000ff1b237290 */ /* 0x000fe20009ffe4ff */
        /* <DEDUP_REMOVED lines=8> */
[----:B------:R3:W-:Y:S01]  /*2120*/  UTCHMMA gdesc[UR14], gdesc[UR4], tmem[UR24], tmem[UR36], idesc[UR37], UPT ;  /* 0x00ff24040e0075ea */ /* 0x0007e2000b800018 */
[----:B------:R-:W-:Y:S01]  /*2130*/  UMOV UR42, 0x0 ;  /* 0x00000000002a7882 */ /* 0x000fe20000000000 */
[----:B------:R-:W-:Y:S01]  /*2140*/  UMOV UR43, 0x4410490 ;  /* 0x04410490002b7882 */ /* 0x000fe20000000000 */
[----:B------:R3:W-:Y:S01]  /*2150*/  UTCHMMA gdesc[UR18], gdesc[UR26], tmem[UR24], tmem[UR38], idesc[UR39], UPT ;  /* 0x00ff261a120075ea */ /* 0x0007e2000b800018 */
[----:B------:R3:W-:Y:S01]  /*2160*/  UTCHMMA gdesc[UR28], gdesc[UR30], tmem[UR24], tmem[UR40], idesc[UR41], UPT ;  /* 0x00ff281e1c0075ea */ /* 0x0007e2000b800018 */
[----:B------:R3:W-:Y:S01]  /*2170*/  UTCHMMA gdesc[UR32], gdesc[UR34], tmem[UR24], tmem[UR42], idesc[UR43], UPT ;  /* 0x00ff2a22200075ea */ /* 0x0007e2000b800018 */
[----:B------:R-:W-:Y:S01]  /*2180*/  NOP ;  /* 0x0000000000007918 */ /* 0x000fe20000000000 */
.L_x_60:
[----:B------:R-:W-:Y:S01]  /*2190*/  ELECT P0, URZ, PT ;  /* 0x0000000000ff782f */ /* 0x000fe20003800000 */
[----:B---3--:R-:W-:-:S03]  /*21a0*/  UIADD3 UR4, UPT, UPT, UR17, 0x14010, URZ ;  /* 0x0001401011047890 */ /* 0x008fc6000fffe0ff */
[----:B------:R-:W-:Y:S01]  /*21b0*/  ISETP.LT.U32.AND P0, PT, R10, 0x20, P0 ;  /* 0x000000200a00780c */ /* 0x000fe20000701070 */
[----:B------:R-:W-:-:S12]  /*21c0*/  UMOV UR5, URZ ;  /* 0x000000ff00057c82 */ /* 0x000fd80008000000 */
[----:B------:R-:W-:Y:S01]  /*21d0*/  VOTEU.ANY UP0, P0 ;  /* 0x0000000000ff7886 */ /* 0x000fe20000000100 */
[----:B------:R-:W-:-:S04]  /*21e0*/  VOTEU.ANY UP1, P0 ;  /* 0x0000000000ff7886 */ /* 0x000fc80000020100 */
[----:B------:R-:W-:Y:S02]  /*21f0*/  @UP0 UMOV UR4, UR4 ;  /* 0x0000000400040c82 */ /* 0x000fe40008000000 */
[----:B------:R3:W-:Y:S01]  /*2200*/  @UP1 UTCBAR [UR4], URZ ;  /* 0x000000ff040013e9 */ /* 0x0007e200080000ff */
[----:B------:R-:W-:Y:S06]  /*2210*/  BAR.SYNC.DEFER_BLOCKING 0x0 ;  /* 0x0000000000007b1d */ /* 0x000fec0000010000 */
[----:B------:R-:W5:Y:S02]  /*2220*/  SYNCS.PHASECHK.TRANS64.TRYWAIT P0, [UR17+0x14010], R3 ;  /* 0x01401003ff0075a7 */ /* 0x000f640008001111 */
[----:B---3-5:R-:W-:Y:S05]  /*2230*/  @!P0 BRA `(.L_x_61) ;  /* 0x0000000800e48947 */ /* 0x028fea0003800000 */
.L_x_73:
[----:B------:R-:W-:Y:S02]  /*2240*/  UIADD3 UR13, UPT, UPT, UR13, 0x1, URZ ;  /* 0x000000010d0d7890 */ /* 0x000fe4000fffe0ff */
[----:B------:R-:W-:Y:S02]  /*2250*/  UIADD3 UR6, UPT, UPT, UR6, 0x40, URZ ;  /* 0x0000004006067890 */ /* 0x000fe4000fffe0ff */
[----:B------:R-:W-:-:S04]  /*2260*/  UISETP.NE.U32.AND UP0, UPT, UR13, 0x2, UPT ;  /* 0x000000020d00788c */ /* 0x000fc8000bf05070 */
[----:B------:R-:W-:Y:S02]  /*2270*/  USEL UR13, UR13, URZ, UP0 ;  /* 0x000000ff0d0d7287 */ /* 0x000fe40008000000 */
[----:B------:R-:W-:Y:S02]  /*2280*/  USEL UR4, URZ, 0x1, UP0 ;  /* 0x00000001ff047887 */ /* 0x000fe40008000000 */
[----:B--2---:R-:W-:-:S04]  /*2290*/  UISETP.GE.AND UP0, UPT, UR6, UR25, UPT ;  /* 0x000000190600728c */ /* 0x004fc8000bf06270 */
[----:B------:R-:W-:-:S05]  /*22a0*/  LOP3.LUT R2, R2, UR4, RZ, 0x3c, !PT ;  /* 0x0000000402027c12 */ /* 0x000fca000f8e3cff */
[----:B------:R-:W-:Y:S05]  /*22b0*/  BRA.U !UP0, `(.L_x_62) ;  /* 0xfffffff908bc7547 */ /* 0x000fea000b83ffff */
.L_x_55:
[----:B-----5:R-:W-:Y:S06]  /*22c0*/  BAR.SYNC.DEFER_BLOCKING 0x0 ;  /* 0x0000000000007b1d */ /* 0x020fec0000010000 */
[----:B------:R-:W-:Y:S04]  /*22d0*/  BSSY.RECONVERGENT B4, `(.L_x_63) ;  /* 0x0000004000047945 */ /* 0x000fe80003800200 */
[----:B------:R-:W-:Y:S05]  /*22e0*/  @P2 BRA `(.L_x_64) ;  /* 0x0000000000082947 */ /* 0x000fea0003800000 */
[----:B------:R-:W2:Y:S02]  /*22f0*/  SYNCS.CCTL.IV [UR8+0x14000] ;  /* 0x01400000ff0079b1 */ /* 0x000ea40008000008 */
[----:B--2---:R-:W2:Y:S02]  /*2300*/  SYNCS.CCTL.IV [UR8+0x14010] ;  /* 0x01401000ff0079b1 */ /* 0x004ea40008000008 */
.L_x_64:
[----:B------:R-:W-:Y:S05]  /*2310*/  BSYNC.RECONVERGENT B4 ;  /* 0x0000000000047941 */ /* 0x000fea0003800200 */
.L_x_63:
[----:B--2---:R-:W-:Y:S06]  /*2320*/  BAR.SYNC.DEFER_BLOCKING 0x0 ;  /* 0x0000000000007b1d */ /* 0x004fec0000010000 */
[----:B------:R-:W-:Y:S04]  /*2330*/  BSSY.RECONVERGENT B4, `(.L_x_65) ;  /* 0x0000004000047945 */ /* 0x000fe80003800200 */
[----:B------:R-:W-:Y:S05]  /*2340*/  @P2 BRA `(.L_x_66) ;  /* 0x0000000000082947 */ /* 0x000fea0003800000 */
[----:B------:R-:W2:Y:S02]  /*2350*/  SYNCS.CCTL.IV [UR8+0x14008] ;  /* 0x01400800ff0079b1 */ /* 0x000ea40008000008 */
[----:B--2---:R-:W2:Y:S02]  /*2360*/  SYNCS.CCTL.IV [UR8+0x14018] ;  /* 0x01401800ff0079b1 */ /* 0x004ea40008000008 */
.L_x_66:
[----:B------:R-:W-:Y:S05]  /*2370*/  BSYNC.RECONVERGENT B4 ;  /* 0x0000000000047941 */ /* 0x000fea0003800200 */
.L_x_65:
[----:B------:R-:W-:Y:S01]  /*2380*/  ULOP3.LUT UR9, UR9, 0x3, URZ, 0xc0, !UPT ;  /* 0x0000000309097892 */ /* 0x000fe2000f8ec0ff */
[C---:B------:R-:W-:Y:S01]  /*2390*/  IMAD.SHL.U32 R2, R0.reuse, 0x10, RZ ;  /* 0x0000001000027824 */ /* 0x040fe200078e00ff */
[----:B------:R-:W-:Y:S01]  /*23a0*/  UMOV UR6, UR7 ;  /* 0x0000000700067c82 */ /* 0x000fe20008000000 */
[C---:B------:R-:W-:Y:S01]  /*23b0*/  IMAD.SHL.U32 R132, R0.reuse, 0x40, RZ ;  /* 0x0000004000847824 */ /* 0x040fe200078e00ff */
[----:B------:R-:W-:Y:S01]  /*23c0*/  ULEA UR4, UR9, UR24, 0x15 ;  /* 0x0000001809047291 */ /* 0x000fe2000f8ea8ff */
[----:B------:R-:W-:Y:S01]  /*23d0*/  IMAD.SHL.U32 R3, R0, 0x80, RZ ;  /* 0x0000008000037824 */ /* 0x000fe200078e00ff */
[----:B------:R-:W-:Y:S01]  /*23e0*/  LOP3.LUT R2, R2, 0x70, RZ, 0xc0, !PT ;  /* 0x0000007002027812 */ /* 0x000fe200078ec0ff */
[----:B------:R-:W-:Y:S01]  /*23f0*/  IMAD.SHL.U32 R0, R0, 0x400, RZ ;  /* 0x0000040000007824 */ /* 0x000fe200078e00ff */
[----:B------:R-:W-:Y:S01]  /*2400*/  LOP3.LUT R133, R132, 0x1800, RZ, 0xc0, !PT ;  /* 0x0000180084857812 */ /* 0x000fe200078ec0ff */
[----:B------:R-:W-:Y:S01]  /*2410*/  ULEA UR5, UR9, UR12, 0x6 ;  /* 0x0000000c09057291 */ /* 0x000fe2000f8e30ff */
[----:B------:R-:W-:-:S02]  /*2420*/  LOP3.LUT R2, R2, 0x780, R3, 0xf8, !PT ;  /* 0x0000078002027812 */ /* 0x000fc400078ef803 */
[----:B------:R-:W-:Y:S02]  /*2430*/  ELECT P0, URZ, PT ;  /* 0x0000000000ff782f */ /* 0x000fe40003800000 */
[----:B------:R-:W-:Y:S01]  /*2440*/  LOP3.LUT R133, R133, 0x4000, R0, 0xf8, !PT ;  /* 0x0000400085857812 */ /* 0x000fe200078ef800 */
[----:B----4-:R-:W-:Y:S01]  /*2450*/  LDTM.16dp32bit_t0_t15.x128 R4, tmem[UR4] ;  /* 0x00000004000479ee */ /* 0x010fe20008b80000 */
[----:B------:R-:W3:Y:S01]  /*2460*/  LDTM.16dp32bit_t16_t31.x128 R4, tmem[UR4+0x80] ;  /* 0x00008004000479ee */ /* 0x000ee20008ba0000 */
[----:B------:R-:W-:Y:S01]  /*2470*/  NOP ;  /* 0x0000000000007918 */ /* 0x000fe20000000000 */
[----:B------:R-:W-:Y:S01]  /*2480*/  ULEA UR4, UR9, UR8, 0xd ;  /* 0x0000000809047291 */ /* 0x000fe2000f8e68ff */
[----:B------:R-:W-:-:S04]  /*2490*/  LOP3.LUT R0, R133, R2, RZ, 0xfc, !PT ;  /* 0x0000000285007212 */ /* 0x000fc800078efcff */
[C---:B------:R-:W-:Y:S02]  /*24a0*/  LOP3.LUT R2, R0.reuse, 0x10, RZ, 0x3c, !PT ;  /* 0x0000001000027812 */ /* 0x040fe400078e3cff */
[----:B------:R-:W-:Y:S02]  /*24b0*/  LOP3.LUT R3, R0, 0x20, RZ, 0x3c, !PT ;  /* 0x0000002000037812 */ /* 0x000fe400078e3cff */
[----:B---3--:R-:W-:Y:S02]  /*24c0*/  F2FP.BF16.F32.PACK_AB R4, R5, R4 ;  /* 0x000000040504723e */ /* 0x008fe400000010ff */
[----:B------:R-:W-:Y:S02]  /*24d0*/  F2FP.BF16.F32.PACK_AB R68, R69, R68 ;  /* 0x000000444544723e */ /* 0x000fe400000010ff */
[----:B------:R-:W-:Y:S02]  /*24e0*/  F2FP.BF16.F32.PACK_AB R5, R7, R6 ;  /* 0x000000060705723e */ /* 0x000fe400000010ff */
[----:B------:R-:W-:-:S02]  /*24f0*/  F2FP.BF16.F32.PACK_AB R12, R13, R12 ;  /* 0x0000000c0d0c723e */ /* 0x000fc400000010ff */
[----:B------:R-:W-:Y:S02]  /*2500*/  F2FP.BF16.F32.PACK_AB R69, R71, R70 ;  /* 0x000000464745723e */ /* 0x000fe400000010ff */
[----:B------:R-:W-:Y:S02]  /*2510*/  F2FP.BF16.F32.PACK_AB R76, R77, R76 ;  /* 0x0000004c4d4c723e */ /* 0x000fe400000010ff */
[----:B------:R-:W-:Y:S02]  /*2520*/  F2FP.BF16.F32.PACK_AB R6, R9, R8 ;  /* 0x000000080906723e */ /* 0x000fe400000010ff */
[----:B------:R-:W-:Y:S02]  /*2530*/  F2FP.BF16.F32.PACK_AB R7, R11, R10 ;  /* 0x0000000a0b07723e */ /* 0x000fe400000010ff */
[----:B------:R-:W-:Y:S02]  /*2540*/  F2FP.BF16.F32.PACK_AB R13, R15, R14 ;  /* 0x0000000e0f0d723e */ /* 0x000fe400000010ff */
[----:B------:R-:W-:Y:S01]  /*2550*/  F2FP.BF16.F32.PACK_AB R70, R73, R72 ;  /* 0x000000484946723e */ /* 0x000fe200000010ff */
[----:B--2---:R-:W-:Y:S01]  /*2560*/  STS.128 [R0+UR8], R4 ;  /* 0x0000000400007988 */ /* 0x004fe20008000c08 */
[----:B------:R-:W-:-:S02]  /*2570*/  F2FP.BF16.F32.PACK_AB R71, R75, R74 ;  /* 0x0000004a4b47723e */ /* 0x000fc400000010ff */
[----:B------:R-:W-:Y:S02]  /*2580*/  F2FP.BF16.F32.PACK_AB R77, R79, R78 ;  /* 0x0000004e4f4d723e */ /* 0x000fe400000010ff */
[----:B------:R-:W-:Y:S01]  /*2590*/  F2FP.BF16.F32.PACK_AB R14, R17, R16 ;  /* 0x00000010110e723e */ /* 0x000fe200000010ff */
[----:B------:R-:W-:Y:S01]  /*25a0*/  STS.128 [R0+UR8+0x2000], R68 ;  /* 0x0020004400007988 */ /* 0x000fe20008000c08 */
[----:B------:R-:W-:Y:S02]  /*25b0*/  F2FP.BF16.F32.PACK_AB R15, R19, R18 ;  /* 0x00000012130f723e */ /* 0x000fe400000010ff */
[----:B------:R-:W-:Y:S02]  /*25c0*/  F2FP.BF16.F32.PACK_AB R20, R21, R20 ;  /* 0x000000141514723e */ /* 0x000fe400000010ff */
[----:B------:R-:W-:Y:S01]  /*25d0*/  F2FP.BF16.F32.PACK_AB R78, R81, R80 ;  /* 0x00000050514e723e */ /* 0x000fe200000010ff */
[----:B------:R-:W-:Y:S01]  /*25e0*/  STS.128 [R2+UR8], R12 ;  /* 0x0000000c02007988 */ /* 0x000fe20008000c08 */
[----:B------:R-:W-:-:S02]  /*25f0*/  F2FP.BF16.F32.PACK_AB R79, R83, R82 ;  /* 0x00000052534f723e */ /* 0x000fc400000010ff */
[----:B------:R-:W-:Y:S02]  /*2600*/  F2FP.BF16.F32.PACK_AB R84, R85, R84 ;  /* 0x000000545554723e */ /* 0x000fe400000010ff */
[----:B------:R-:W-:Y:S01]  /*2610*/  F2FP.BF16.F32.PACK_AB R21, R23, R22 ;  /* 0x000000161715723e */ /* 0x000fe200000010ff */
[----:B------:R2:W-:Y:S01]  /*2620*/  STS.128 [R2+UR8+0x2000], R76 ;  /* 0x0020004c02007988 */ /* 0x0005e20008000c08 */
[----:B------:R-:W-:Y:S02]  /*2630*/  F2FP.BF16.F32.PACK_AB R28, R29, R28 ;  /* 0x0000001c1d1c723e */ /* 0x000fe400000010ff */
[----:B------:R-:W-:Y:S02]  /*2640*/  F2FP.BF16.F32.PACK_AB R85, R87, R86 ;  /* 0x000000565755723e */ /* 0x000fe400000010ff */
[----:B------:R-:W-:Y:S02]  /*2650*/  F2FP.BF16.F32.PACK_AB R92, R93, R92 ;  /* 0x0000005c5d5c723e */ /* 0x000fe400000010ff */
[----:B------:R-:W-:-:S02]  /*2660*/  F2FP.BF16.F32.PACK_AB R22, R25, R24 ;  /* 0x000000181916723e */ /* 0x000fc400000010ff */
[----:B------:R-:W-:Y:S02]  /*2670*/  F2FP.BF16.F32.PACK_AB R23, R27, R26 ;  /* 0x0000001a1b17723e */ /* 0x000fe400000010ff */
[----:B------:R-:W-:Y:S02]  /*2680*/  F2FP.BF16.F32.PACK_AB R29, R31, R30 ;  /* 0x0000001e1f1d723e */ /* 0x000fe400000010ff */
[----:B------:R-:W-:Y:S01]  /*2690*/  F2FP.BF16.F32.PACK_AB R36, R37, R36 ;  /* 0x000000242524723e */ /* 0x000fe200000010ff */
[----:B------:R3:W-:Y:S01]  /*26a0*/  STS.128 [R3+UR8], R20 ;  /* 0x0000001403007988 */ /* 0x0007e20008000c08 */
[----:B------:R-:W-:Y:S02]  /*26b0*/  F2FP.BF16.F32.PACK_AB R86, R89, R88 ;  /* 0x000000585956723e */ /* 0x000fe400000010ff */
[----:B------:R-:W-:Y:S02]  /*26c0*/  F2FP.BF16.F32.PACK_AB R87, R91, R90 ;  /* 0x0000005a5b57723e */ /* 0x000fe400000010ff */
[----:B------:R-:W-:-:S02]  /*26d0*/  F2FP.BF16.F32.PACK_AB R93, R95, R94 ;  /* 0x0000005e5f5d723e */ /* 0x000fc400000010ff */
[----:B------:R-:W-:Y:S01]  /*26e0*/  F2FP.BF16.F32.PACK_AB R100, R101, R100 ;  /* 0x000000646564723e */ /* 0x000fe200000010ff */
[----:B------:R3:W-:Y:S01]  /*26f0*/  STS.128 [R3+UR8+0x2000], R84 ;  /* 0x0020005403007988 */ /* 0x0007e20008000c08 */
[----:B------:R-:W-:Y:S02]  /*2700*/  F2FP.BF16.F32.PACK_AB R30, R33, R32 ;  /* 0x00000020211e723e */ /* 0x000fe400000010ff */
[----:B------:R-:W-:Y:S02]  /*2710*/  F2FP.BF16.F32.PACK_AB R31, R35, R34 ;  /* 0x00000022231f723e */ /* 0x000fe400000010ff */
[----:B------:R-:W-:Y:S02]  /*2720*/  F2FP.BF16.F32.PACK_AB R37, R39, R38 ;  /* 0x000000262725723e */ /* 0x000fe400000010ff */
[----:B------:R-:W-:Y:S02]  /*2730*/  F2FP.BF16.F32.PACK_AB R44, R45, R44 ;  /* 0x0000002c2d2c723e */ /* 0x000fe400000010ff */
[----:B------:R-:W-:-:S02]  /*2740*/  F2FP.BF16.F32.PACK_AB R94, R97, R96 ;  /* 0x00000060615e723e */ /* 0x000fc400000010ff */
[----:B------:R-:W-:Y:S02]  /*2750*/  F2FP.BF16.F32.PACK_AB R95, R99, R98 ;  /* 0x00000062635f723e */ /* 0x000fe400000010ff */
[----:B------:R-:W-:Y:S02]  /*2760*/  F2FP.BF16.F32.PACK_AB R101, R103, R102 ;  /* 0x000000666765723e */ /* 0x000fe400000010ff */
[----:B------:R-:W-:Y:S02]  /*2770*/  F2FP.BF16.F32.PACK_AB R108, R109, R108 ;  /* 0x0000006c6d6c723e */ /* 0x000fe400000010ff */
[----:B------:R-:W-:Y:S02]  /*2780*/  LOP3.LUT R8, R0, 0x30, RZ, 0x3c, !PT ;  /* 0x0000003000087812 */ /* 0x000fe400078e3cff */
[----:B------:R-:W-:Y:S02]  /*2790*/  F2FP.BF16.F32.PACK_AB R38, R41, R40 ;  /* 0x000000282926723e */ /* 0x000fe400000010ff */
[----:B------:R-:W-:Y:S01]  /*27a0*/  F2FP.BF16.F32.PACK_AB R39, R43, R42 ;  /* 0x0000002a2b27723e */ /* 0x000fe200000010ff */
[----:B------:R3:W-:Y:S01]  /*27b0*/  STS.128 [R8+UR8], R28 ;  /* 0x0000001c08007988 */ /* 0x0007e20008000c08 */
[----:B------:R-:W-:-:S02]  /*27c0*/  F2FP.BF16.F32.PACK_AB R45, R47, R46 ;  /* 0x0000002e2f2d723e */ /* 0x000fc400000010ff */
[----:B------:R-:W-:Y:S01]  /*27d0*/  F2FP.BF16.F32.PACK_AB R52, R53, R52 ;  /* 0x000000343534723e */ /* 0x000fe200000010ff */
[----:B------:R3:W-:Y:S01]  /*27e0*/  STS.128 [R8+UR8+0x2000], R92 ;  /* 0x0020005c08007988 */ /* 0x0007e20008000c08 */
[----:B------:R-:W-:Y:S02]  /*27f0*/  F2FP.BF16.F32.PACK_AB R102, R105, R104 ;  /* 0x000000686966723e */ /* 0x000fe400000010ff */
[----:B------:R-:W-:Y:S02]  /*2800*/  F2FP.BF16.F32.PACK_AB R103, R107, R106 ;  /* 0x0000006a6b67723e */ /* 0x000fe400000010ff */
[----:B------:R-:W-:Y:S02]  /*2810*/  F2FP.BF16.F32.PACK_AB R109, R111, R110 ;  /* 0x0000006e6f6d723e */ /* 0x000fe400000010ff */
[----:B------:R-:W-:Y:S02]  /*2820*/  F2FP.BF16.F32.PACK_AB R116, R117, R116 ;  /* 0x000000747574723e */ /* 0x000fe400000010ff */
[----:B------:R-:W-:-:S02]  /*2830*/  LOP3.LUT R9, R0, 0x40, RZ, 0x3c, !PT ;  /* 0x0000004000097812 */ /* 0x000fc400078e3cff */
[----:B------:R-:W-:Y:S02]  /*2840*/  F2FP.BF16.F32.PACK_AB R46, R49, R48 ;  /* 0x00000030312e723e */ /* 0x000fe400000010ff */
[----:B------:R-:W-:Y:S01]  /*2850*/  F2FP.BF16.F32.PACK_AB R47, R51, R50 ;  /* 0x00000032332f723e */ /* 0x000fe200000010ff */
[----:B------:R3:W-:Y:S01]  /*2860*/  STS.128 [R9+UR8], R36 ;  /* 0x0000002409007988 */ /* 0x0007e20008000c08 */
[----:B------:R-:W-:Y:S02]  /*2870*/  F2FP.BF16.F32.PACK_AB R53, R55, R54 ;  /* 0x000000363735723e */ /* 0x000fe400000010ff */
[----:B------:R-:W-:Y:S01]  /*2880*/  F2FP.BF16.F32.PACK_AB R60, R61, R60 ;  /* 0x0000003c3d3c723e */ /* 0x000fe200000010ff */
[----:B------:R3:W-:Y:S01]  /*2890*/  STS.128 [R9+UR8+0x2000], R100 ;  /* 0x0020006409007988 */ /* 0x0007e20008000c08 */
[----:B------:R-:W-:Y:S02]  /*28a0*/  F2FP.BF16.F32.PACK_AB R110, R113, R112 ;  /* 0x00000070716e723e */ /* 0x000fe400000010ff */
[----:B------:R-:W-:-:S02]  /*28b0*/  F2FP.BF16.F32.PACK_AB R111, R115, R114 ;  /* 0x00000072736f723e */ /* 0x000fc400000010ff */
        /* <DEDUP_REMOVED lines=11> */
[----:B--2---:R-:W-:Y:S02]  /*2970*/  LOP3.LUT R2, R0, 0x60, RZ, 0x3c, !PT ;  /* 0x0000006000027812 */ /* 0x004fe400078e3cff */
[----:B------:R-:W-:Y:S02]  /*2980*/  F2FP.BF16.F32.PACK_AB R62, R65, R64 ;  /* 0x00000040413e723e */ /* 0x000fe400000010ff */
[----:B------:R-:W-:Y:S01]  /*2990*/  F2FP.BF16.F32.PACK_AB R63, R67, R66 ;  /* 0x00000042433f723e */ /* 0x000fe200000010ff */
[----:B------:R3:W-:Y:S01]  /*29a0*/  STS.128 [R2+UR8], R52 ;  /* 0x0000003402007988 */ /* 0x0007e20008000c08 */
[----:B------:R-:W-:-:S02]  /*29b0*/  F2FP.BF16.F32.PACK_AB R126, R129, R128 ;  /* 0x00000080817e723e */ /* 0x000fc400000010ff */
[----:B------:R-:W-:Y:S01]  /*29c0*/  F2FP.BF16.F32.PACK_AB R127, R131, R130 ;  /* 0x00000082837f723e */ /* 0x000fe200000010ff */
[----:B------:R3:W-:Y:S01]  /*29d0*/  STS.128 [R2+UR8+0x2000], R116 ;  /* 0x0020007402007988 */ /* 0x0007e20008000c08 */
[----:B------:R-:W-:-:S05]  /*29e0*/  LOP3.LUT R0, R0, 0x70, RZ, 0x3c, !PT ;  /* 0x0000007000007812 */ /* 0x000fca00078e3cff */
[----:B------:R3:W-:Y:S04]  /*29f0*/  STS.128 [R0+UR8], R60 ;  /* 0x0000003c00007988 */ /* 0x0007e80008000c08 */
[----:B------:R3:W-:Y:S01]  /*2a00*/  STS.128 [R0+UR8+0x2000], R124 ;  /* 0x0020007c00007988 */ /* 0x0007e20008000c08 */
[----:B------:R2:W-:Y:S06]  /*2a10*/  MEMBAR.ALL.CTA ;  /* 0x0000000000007992 */ /* 0x0005ec0000008000 */
[----:B--2---:R-:W2:Y:S02]  /*2a20*/  FENCE.VIEW.ASYNC.S ;  /* 0x00000000000073c6 */ /* 0x004ea40000000000 */
[----:B--2---:R-:W-:Y:S06]  /*2a30*/  BAR.SYNC.DEFER_BLOCKING 0x0 ;  /* 0x0000000000007b1d */ /* 0x004fec0000010000 */
[----:B------:R3:W-:Y:S01]  /*2a40*/  UTMASTG.2D [UR4], [UR10] ;  /* 0x000000040a0073b5 */ /* 0x0007e20008008000 */
[----:B------:R0:W-:Y:S01]  /*2a50*/  UTMACMDFLUSH ;  /* 0x00000000000079b7 */ /* 0x0001e20000000000 */
[----:B------:R-:W-:-:S04]  /*2a60*/  DEPBAR.LE SB0, 0x0 ;  /* 0x000080000000791a */ /* 0x000fc80000000000 */
[----:B------:R-:W-:Y:S08]  /*2a70*/  BAR.SYNC.DEFER_BLOCKING 0x0 ;  /* 0x0000000000007b1d */ /* 0x000ff00000010000 */
[----:B------:R-:W-:Y:S06]  /*2a80*/  BAR.SYNC.DEFER_BLOCKING 0x0 ;  /* 0x0000000000007b1d */ /* 0x000fec0000010000 */
[----:B---3--:R-:W-:Y:S05]  /*2a90*/  @P1 BRA `(.L_x_67) ;  /* 0x0000000000a01947 */ /* 0x008fea0003800000 */
[----:B------:R-:W2:Y:S01]  /*2aa0*/  S2UR UR5, SR_CgaCtaId ;  /* 0x00000000000579c3 */ /* 0x000ea20000008800 */
[----:B------:R-:W-:Y:S01]  /*2ab0*/  NOP ;  /* 0x0000000000007918 */ /* 0x000fe20000000000 */
[----:B------:R-:W-:Y:S01]  /*2ac0*/  UMOV UR4, 0x50 ;  /* 0x0000005000047882 */ /* 0x000fe20000000000 */
[----:B------:R-:W-:Y:S02]  /*2ad0*/  IMAD.U32 R0, RZ, RZ, UR24 ;  /* 0x00000018ff007e24 */ /* 0x000fe4000f8e00ff */
[----:B------:R-:W-:Y:S02]  /*2ae0*/  IMAD.MOV.U32 R3, RZ, RZ, 0xff ;  /* 0x000000ffff037424 */ /* 0x000fe400078e00ff */
[----:B------:R-:W-:Y:S01]  /*2af0*/  IMAD.MOV.U32 R7, RZ, RZ, 0x1 ;  /* 0x00000001ff077424 */ /* 0x000fe200078e00ff */
[----:B------:R-:W-:-:S04]  /*2b00*/  LOP3.LUT R0, R0, 0xffff, RZ, 0xc0, !PT ;  /* 0x0000ffff00007812 */ /* 0x000fc800078ec0ff */
[----:B------:R-:W-:-:S05]  /*2b10*/  SHF.R.U32.HI R0, RZ, 0x5, R0 ;  /* 0x00000005ff007819 */ /* 0x000fca0000011600 */
[----:B------:R-:W-:Y:S01]  /*2b20*/  VIADD R2, R0, 0x10 ;  /* 0x0000001000027836 */ /* 0x000fe20000000000 */
[----:B------:R-:W-:Y:S01]  /*2b30*/  SHF.L.U32 R0, R3, R0, RZ ;  /* 0x0000000003007219 */ /* 0x000fe200000006ff */
[----:B--2---:R-:W-:-:S03]  /*2b40*/  ULEA UR6, UR5, UR4, 0x18 ;  /* 0x0000000405067291 */ /* 0x004fc6000f8ec0ff */
[----:B------:R-:W-:-:S04]  /*2b50*/  SHF.L.U32 R3, R7, R2, RZ ;  /* 0x0000000207037219 */ /* 0x000fc800000006ff */
[----:B------:R-:W-:Y:S02]  /*2b60*/  LOP3.LUT R0, R3, R0, RZ, 0xfc, !PT ;  /* 0x0000000003007212 */ /* 0x000fe400078efcff */
[----:B------:R-:W2:Y:S02]  /*2b70*/  LDS R5, [UR6] ;  /* 0x00000006ff057984 */ /* 0x000ea40008000800 */
[C---:B------:R-:W-:Y:S02]  /*2b80*/  LOP3.LUT R2, R0.reuse, 0xffff, RZ, 0xc0, !PT ;  /* 0x0000ffff00027812 */ /* 0x040fe400078ec0ff */
[----:B--2---:R-:W-:-:S04]  /*2b90*/  LOP3.LUT R3, R0, 0xffff, R5, 0x80, !PT ;  /* 0x0000ffff00037812 */ /* 0x004fc800078e8005 */
[----:B------:R-:W-:-:S13]  /*2ba0*/  ISETP.NE.AND P0, PT, R3, R2, PT ;  /* 0x000000020300720c */ /* 0x000fda0003f05270 */
[----:B------:R-:W-:Y:S05]  /*2bb0*/  @P0 BRA `(.L_x_68) ;  /* 0x0000000000500947 */ /* 0x000fea0003800000 */
[----:B------:R-:W-:Y:S02]  /*2bc0*/  SHF.R.U32.HI R5, RZ, 0x10, R5 ;  /* 0x00000010ff057819 */ /* 0x000fe40000011605 */
[----:B------:R-:W-:-:S04]  /*2bd0*/  SHF.R.U32.HI R2, RZ, 0x10, R0 ;  /* 0x00000010ff027819 */ /* 0x000fc80000011600 */
[----:B------:R-:W-:-:S04]  /*2be0*/  LOP3.LUT R5, R5, R2, RZ, 0xc0, !PT ;  /* 0x0000000205057212 */ /* 0x000fc800078ec0ff */
[----:B------:R-:W-:-:S13]  /*2bf0*/  ISETP.NE.AND P0, PT, R5, R2, PT ;  /* 0x000000020500720c */ /* 0x000fda0003f05270 */
[----:B------:R-:W-:Y:S05]  /*2c00*/  @P0 BRA `(.L_x_69) ;  /* 0x0000000000300947 */ /* 0x000fea0003800000 */
[----:B------:R-:W-:Y:S01]  /*2c10*/  R2UR UR4, R0 ;  /* 0x00000000000472ca */ /* 0x000fe200000e0000 */
[----:B------:R-:W-:Y:S01]  /*2c20*/  VOTEU.ANY UR5, UPT, PT ;  /* 0x0000000000057886 */ /* 0x000fe200038e0100 */
[----:B------:R-:W2:Y:S01]  /*2c30*/  S2R R0, SR_LANEID ;  /* 0x0000000000007919 */ /* 0x000ea20000000000 */
[----:B------:R-:W-:-:S10]  /*2c40*/  UFLO.U32 UR5, UR5 ;  /* 0x00000005000572bd */ /* 0x000fd400080e0000 */
[----:B------:R-:W-:-:S06]  /*2c50*/  ULOP3.LUT UR4, URZ, UR4, URZ, 0x33, !UPT ;  /* 0x00000004ff047292 */ /* 0x000fcc000f8e33ff */
[----:B------:R-:W-:-:S04]  /*2c60*/  IMAD.U32 R2, RZ, RZ, UR4 ;  /* 0x00000004ff027e24 */ /* 0x000fc8000f8e00ff */
[----:B------:R-:W3:Y:S02]  /*2c70*/  REDUX UR7, R2 ;  /* 0x00000000020773c4 */ /* 0x000ee40000000000 */
[----:B------:R4:W-:Y:S01]  /*2c80*/  UTCATOMSWS.AND URZ, UR4 ;  /* 0x0000000400ff79e3 */ /* 0x0009e20008000000 */
[----:B--2---:R-:W-:Y:S01]  /*2c90*/  ISETP.EQ.U32.AND P0, PT, R0, UR5, PT ;  /* 0x0000000500007c0c */ /* 0x004fe2000bf02070 */
[----:B---3--:R-:W-:-:S12]  /*2ca0*/  IMAD.U32 R0, RZ, RZ, UR7 ;  /* 0x00000007ff007e24 */ /* 0x008fd8000f8e00ff */
[----:B------:R4:W-:Y:S01]  /*2cb0*/  @P0 ATOMS.AND RZ, [UR6], R0 ;  /* 0x00000000ffff098c */ /* 0x0009e2000a800006 */
[----:B------:R-:W-:Y:S05]  /*2cc0*/  BRA `(.L_x_67) ;  /* 0x0000000000147947 */ /* 0x000fea0003800000 */
.L_x_69:
[----:B------:R-:W-:-:S07]  /*2cd0*/  MOV R2, 0x2cf0 ;  /* 0x00002cf000027802 */ /* 0x000fce0000000f00 */
[----:B-1----:R-:W-:Y:S05]  /*2ce0*/  CALL.REL.NOINC `($__internal_0_$__cuda_sm10x_tcgen05_guardrail_trap_col_being_dealloced_not_returned_by_alloc) ;  /* 0x0000000000447944 */ /* 0x002fea0003c00000 */
[----:B------:R-:W-:Y:S05]  /*2cf0*/  BRA `(.L_x_67) ;  /* 0x0000000000087947 */ /* 0x000fea0003800000 */
.L_x_68:
[----:B------:R-:W-:-:S07]  /*2d00*/  MOV R2, 0x2d20 ;  /* 0x00002d2000027802 */ /* 0x000fce0000000f00 */
[----:B-1----:R-:W-:Y:S05]  /*2d10*/  CALL.REL.NOINC `($__internal_2_$__cuda_sm10x_tcgen05_guardrail_trap_unallocated_columns_being_dealloced) ;  /* 0x0000000000507944 */ /* 0x002fea0003c00000 */
.L_x_67:
[----:B------:R-:W-:Y:S01]  /*2d20*/  NOP ;  /* 0x0000000000007918 */ /* 0x000fe20000000000 */
[----:B----4-:R-:W-:Y:S05]  /*2d30*/  EXIT ;  /* 0x000000000000794d */ /* 0x010fea0003800000 */
.L_x_56:
[----:B------:R-:W2:Y:S02]  /*2d40*/  SYNCS.PHASECHK.TRANS64.TRYWAIT P0, [UR8+0x14000], RZ ;  /* 0x014000ffff0075a7 */ /* 0x000ea40008001108 */
[----:B--2---:R-:W-:Y:S05]  /*2d50*/  @!P0 BRA `(.L_x_56) ;  /* 0xfffffffc00f88947 */ /* 0x004fea000383ffff */
[----:B------:R-:W-:Y:S05]  /*2d60*/  BRA `(.L_x_70) ;  /* 0xffffffec00507947 */ /* 0x000fea000383ffff */
.L_x_58:
[----:B------:R-:W2:Y:S02]  /*2d70*/  SYNCS.PHASECHK.TRANS64.TRYWAIT P3, [UR8+0x14010], RZ ;  /* 0x014010ffff0075a7 */ /* 0x000ea40008061108 */
[----:B--2---:R-:W-:Y:S05]  /*2d80*/  @!P3 BRA `(.L_x_58) ;  /* 0xfffffffc00f8b947 */ /* 0x004fea000383ffff */
[----:B------:R-:W-:Y:S05]  /*2d90*/  BRA `(.L_x_71) ;  /* 0xffffffec00f07947 */ /* 0x000fea000383ffff */
.L_x_59:
[----:B------:R-:W3:Y:S02]  /*2da0*/  SYNCS.PHASECHK.TRANS64.TRYWAIT P0, [UR17+0x14000], R3 ;  /* 0x01400003ff0075a7 */ /* 0x000ee40008001111 */
[----:B---3--:R-:W-:Y:S05]  /*2db0*/  @!P0 BRA `(.L_x_59) ;  /* 0xfffffffc00f88947 */ /* 0x008fea000383ffff */
[----:B------:R-:W-:Y:S05]  /*2dc0*/  BRA `(.L_x_72) ;  /* 0xfffffff000647947 */ /* 0x000fea000383ffff */
.L_x_61:
[----:B------:R-:W3:Y:S02]  /*2dd0*/  SYNCS.PHASECHK.TRANS64.TRYWAIT P0, [UR17+0x14010], R3 ;  /* 0x01401003ff0075a7 */ /* 0x000ee40008001111 */
[----:B---3--:R-:W-:Y:S05]  /*2de0*/  @!P0 BRA `(.L_x_61) ;  /* 0xfffffffc00f88947 */ /* 0x008fea000383ffff */
[----:B------:R-:W-:Y:S05]  /*2df0*/  BRA `(.L_x_73) ;  /* 0xfffffff400107947 */ /* 0x000fea000383ffff */
        .weak           $__internal_0_$__cuda_sm10x_tcgen05_guardrail_trap_col_being_dealloced_not_returned_by_alloc
        .type           $__internal_0_$__cuda_sm10x_tcgen05_guardrail_trap_col_being_dealloced_not_returned_by_alloc,@function
        .size           $__internal_0_$__cuda_sm10x_tcgen05_guardrail_trap_col_being_dealloced_not_returned_by_alloc,($__internal_1_$__cuda_sm10x_tcgen05_guardrail_trap_phase_invalid_during_alloc - $__internal_0_$__cuda_sm10x_tcgen05_guardrail_trap_col_being_dealloced_not_returned_by_alloc)
$__internal_0_$__cuda_sm10x_tcgen05_guardrail_trap_col_being_dealloced_not_returned_by_alloc:
[----:B------:R-:W-:Y:S05]  /*2e00*/  BPT.TRAP 0x1 ;  /* 0x000000040000795c */ /* 0x000fea0000300000 */
[----:B------:R-:W-:-:S04]  /*2e10*/  IMAD.MOV.U32 R3, RZ, RZ, 0x0 ;  /* 0x00000000ff037424 */ /* 0x000fc800078e00ff */
[----:B------:R-:W-:Y:S05]  /*2e20*/  RET.REL.NODEC R2 `(gluon_tcgen05) ;  /* 0xffffffd002747950 */ /* 0x000fea0003c3ffff */
        .weak           $__internal_1_$__cuda_sm10x_tcgen05_guardrail_trap_phase_invalid_during_alloc
        .type           $__internal_1_$__cuda_sm10x_tcgen05_guardrail_trap_phase_invalid_during_alloc,@function
        .size           $__internal_1_$__cuda_sm10x_tcgen05_guardrail_trap_phase_invalid_during_alloc,($__internal_2_$__cuda_sm10x_tcgen05_guardrail_trap_unallocated_columns_being_dealloced - $__internal_1_$__cuda_sm10x_tcgen05_guardrail_trap_phase_invalid_during_alloc)
$__internal_1_$__cuda_sm10x_tcgen05_guardrail_trap_phase_invalid_during_alloc:
[----:B------:R-:W-:Y:S05]  /*2e30*/  BPT.TRAP 0x1 ;  /* 0x000000040000795c */ /* 0x000fea0000300000 */
[----:B------:R-:W-:-:S04]  /*2e40*/  IMAD.MOV.U32 R3, RZ, RZ, 0x0 ;  /* 0x00000000ff037424 */ /* 0x000fc800078e00ff */
[----:B------:R-:W-:Y:S05]  /*2e50*/  RET.REL.NODEC R2 `(gluon_tcgen05) ;  /* 0xffffffd002687950 */ /* 0x000fea0003c3ffff */
        .weak           $__internal_2_$__cuda_sm10x_tcgen05_guardrail_trap_unallocated_columns_being_dealloced
        .type           $__internal_2_$__cuda_sm10x_tcgen05_guardrail_trap_unallocated_columns_being_dealloced,@function
        .size           $__internal_2_$__cuda_sm10x_tcgen05_guardrail_trap_unallocated_columns_being_dealloced,(.L_x_77 - $__internal_2_$__cuda_sm10x_tcgen05_guardrail_trap_unallocated_columns_being_dealloced)
$__internal_2_$__cuda_sm10x_tcgen05_guardrail_trap_unallocated_columns_being_dealloced:
[----:B------:R-:W-:Y:S05]  /*2e60*/  BPT.TRAP 0x1 ;  /* 0x000000040000795c */ /* 0x000fea0000300000 */
[----:B------:R-:W-:-:S04]  /*2e70*/  IMAD.MOV.U32 R3, RZ, RZ, 0x0 ;  /* 0x00000000ff037424 */ /* 0x000fc800078e00ff */
[----:B------:R-:W-:Y:S05]  /*2e80*/  RET.REL.NODEC R2 `(gluon_tcgen05) ;  /* 0xffffffd0025c7950 */ /* 0x000fea0003c3ffff */
.L_x_74:
[----:B------:R-:W-:-:S00]  /*2e90*/  BRA `(.L_x_74) ;  /* 0xfffffffc00fc7947 */ /* 0x000fc0000383ffff */
[----:B------:R-:W-:-:S00]  /*2ea0*/  NOP ;  /* 0x0000000000007918 */ /* 0x000fc00000000000 */
        /* <DEDUP_REMOVED lines=13> */
.L_x_77:


//--------------------- .nv.shared.gluon_tcgen05  --------------------------
	.section	.nv.shared.gluon_tcgen05,"aw",@nobits
	.sectionflags	@""
	.align	16
	.zero		1024


//--------------------- .nv.shared.reserved.0     --------------------------
	.section	.nv.shared.reserved.0,"aw",@nobits
	.align	8
	.weak		__nv_reservedSMEM_offset_0_alias
	.size		__nv_reservedSMEM_offset_0_alias, 0, 64
	.other		__nv_reservedSMEM_offset_0_alias,@"STO_CUDA_RESERVED_SHARED STV_DEFAULT"
__nv_reservedSMEM_offset_0_alias:
	.zero		0
.nv.shared.reserved.0:
	.zero		64
	.weak		__nv_reservedSMEM_allocation_phase
	.type		__nv_reservedSMEM_allocation_phase,@object
	.size		__nv_reservedSMEM_allocation_phase,(.L_0 - __nv_reservedSMEM_allocation_phase)
__nv_reservedSMEM_allocation_phase:
	.zero		1
.L_0:
	.zero		7
	.weak		__nv_reservedSMEM_devtool_atexit_pc
	.type		__nv_reservedSMEM_devtool_atexit_pc,@object
	.size		__nv_reservedSMEM_devtool_atexit_pc,(__nv_reservedSMEM_allocation_mask - __nv_reservedSMEM_devtool_atexit_pc)
__nv_reservedSMEM_devtool_atexit_pc:
	.zero		8
	.weak		__nv_reservedSMEM_allocation_mask
	.type		__nv_reservedSMEM_allocation_mask,@object
	.size		__nv_reservedSMEM_allocation_mask,(.L_2 - __nv_reservedSMEM_allocation_mask)
__nv_reservedSMEM_allocation_mask:
	.zero		4
.L_2:


//--------------------- .nv.constant0.gluon_tcgen05 --------------------------
	.section	.nv.constant0.gluon_tcgen05,"a",@progbits
	.sectionflags	@""
	.align	4
.nv.constant0.gluon_tcgen05:
	.zero		976


//--------------------- SYMBOLS --------------------------

	.type		.nv.reservedSmem.offset0,@object
	.size		.nv.reservedSmem.offset0,0x4
	.type		.nv.reservedSmem.cap,@object
	.size		.nv.reservedSmem.cap,0x4
